	.target	sm_90a

	.elftype	@"ET_EXEC"


//--------------------- .note.nv.tkinfo           --------------------------
	.section	.note.nv.tkinfo,"",@"SHT_NOTE"
	.sectionflags	@"SHF_NOTE_NV_TKINFO"
	.tkinfo
        /*0018*/ 	.word	0x00000002
        /*0030*/ 	.string	""
        /*0030*/ 	.string	"ptxas"
        /*0030*/ 	.string	"Cuda compilation tools, release 13.0, V13.0.88"
        /*0030*/ 	.string	"Build cuda_13.0.r13.0/compiler.36424714_0"
        /*0030*/ 	.string	"-arch sm_90a -m 64 "



//--------------------- .note.nv.cuinfo           --------------------------
	.section	.note.nv.cuinfo,"",@"SHT_NOTE"
	.sectionflags	@"SHF_NOTE_NV_CUINFO"
        /*0018*/ 	.short	0x0002
        /*001a*/ 	.short	0x005a
        /*001c*/ 	.short	0x0082
	.zero		2


//--------------------- .nv.info                  --------------------------
	.section	.nv.info,"",@"SHT_CUDA_INFO"
	.align	4


	//----- nvinfo : EIATTR_REGCOUNT
	.align		4
        /*0000*/ 	.byte	0x04, 0x2f
        /*0002*/ 	.short	(.L_15 - .L_14)
	.align		4
.L_14:
        /*0004*/ 	.word	index@(_ZN7cutlass13device_kernelINS_4gemm6kernel13GemmUniversalIN4cute5tupleIJiiiiEEENS1_10collective13CollectiveMmaINS1_34MainloopSm90TmaGmmaWarpSpecializedILi7ENS5_IJNS4_1CILi1EEESB_SB_EEENS1_35KernelTmaWarpSpecializedCooperativeEEENS5_IJNSA_ILi384EEENSA_ILi96EEENSA_ILi32EEEEEENS_6half_tENS5_IJlSB_lEEESJ_SK_NS4_8TiledMMAINS4_8MMA_AtomIJNS4_4SM904GMMA25MMA_64x96x16_F32F16F16_SSILNSO_5MajorE0ELSQ_0ELNSO_7ScaleInE1ELSR_1EEEEEENS4_6LayoutINS5_IJNSA_ILi2EEESB_SB_EEENS5_IJSB_NSA_ILi0EEESX_EEEEENS5_IJNS4_10UnderscoreES10_S10_EEEEENS4_13SM90_TMA_LOADENS4_14ComposedLayoutINS4_7SwizzleILi2ELi4ELi3EEENS4_18smem_ptr_flag_bitsILi16EEENSU_INS5_IJNSA_ILi8EEESH_EEENS5_IJSH_SB_EEEEEEEvNS4_8identityES13_S1D_vS1E_EENS_8epilogue10collective6detail29Sm90TmaWarpSpecializedAdapterINS1H_15DefaultEpilogueISJ_SK_SK_NS1G_6thread17LinearCombinationISJ_Li1EffLNS1L_9ScaleType4KindE0ELNS_15FloatRoundStyleE2ESJ_EENS1_15EpilogueDefaultEEEEEvvEEEEvNT_6ParamsE)
        /*0008*/ 	.word	0x000000a8


	//----- nvinfo : EIATTR_FRAME_SIZE
	.align		4
.L_15:
        /*000c*/ 	.byte	0x04, 0x11
        /*000e*/ 	.short	(.L_17 - .L_16)
	.align		4
.L_16:
        /*0010*/ 	.word	index@(_ZN7cutlass13device_kernelINS_4gemm6kernel13GemmUniversalIN4cute5tupleIJiiiiEEENS1_10collective13CollectiveMmaINS1_34MainloopSm90TmaGmmaWarpSpecializedILi7ENS5_IJNS4_1CILi1EEESB_SB_EEENS1_35KernelTmaWarpSpecializedCooperativeEEENS5_IJNSA_ILi384EEENSA_ILi96EEENSA_ILi32EEEEEENS_6half_tENS5_IJlSB_lEEESJ_SK_NS4_8TiledMMAINS4_8MMA_AtomIJNS4_4SM904GMMA25MMA_64x96x16_F32F16F16_SSILNSO_5MajorE0ELSQ_0ELNSO_7ScaleInE1ELSR_1EEEEEENS4_6LayoutINS5_IJNSA_ILi2EEESB_SB_EEENS5_IJSB_NSA_ILi0EEESX_EEEEENS5_IJNS4_10UnderscoreES10_S10_EEEEENS4_13SM90_TMA_LOADENS4_14ComposedLayoutINS4_7SwizzleILi2ELi4ELi3EEENS4_18smem_ptr_flag_bitsILi16EEENSU_INS5_IJNSA_ILi8EEESH_EEENS5_IJSH_SB_EEEEEEEvNS4_8identityES13_S1D_vS1E_EENS_8epilogue10collective6detail29Sm90TmaWarpSpecializedAdapterINS1H_15DefaultEpilogueISJ_SK_SK_NS1G_6thread17LinearCombinationISJ_Li1EffLNS1L_9ScaleType4KindE0ELNS_15FloatRoundStyleE2ESJ_EENS1_15EpilogueDefaultEEEEEvvEEEEvNT_6ParamsE)
        /*0014*/ 	.word	0x00000000


	//----- nvinfo : EIATTR_MIN_STACK_SIZE
	.align		4
.L_17:
        /*0018*/ 	.byte	0x04, 0x12
        /*001a*/ 	.short	(.L_19 - .L_18)
	.align		4
.L_18:
        /*001c*/ 	.word	index@(_ZN7cutlass13device_kernelINS_4gemm6kernel13GemmUniversalIN4cute5tupleIJiiiiEEENS1_10collective13CollectiveMmaINS1_34MainloopSm90TmaGmmaWarpSpecializedILi7ENS5_IJNS4_1CILi1EEESB_SB_EEENS1_35KernelTmaWarpSpecializedCooperativeEEENS5_IJNSA_ILi384EEENSA_ILi96EEENSA_ILi32EEEEEENS_6half_tENS5_IJlSB_lEEESJ_SK_NS4_8TiledMMAINS4_8MMA_AtomIJNS4_4SM904GMMA25MMA_64x96x16_F32F16F16_SSILNSO_5MajorE0ELSQ_0ELNSO_7ScaleInE1ELSR_1EEEEEENS4_6LayoutINS5_IJNSA_ILi2EEESB_SB_EEENS5_IJSB_NSA_ILi0EEESX_EEEEENS5_IJNS4_10UnderscoreES10_S10_EEEEENS4_13SM90_TMA_LOADENS4_14ComposedLayoutINS4_7SwizzleILi2ELi4ELi3EEENS4_18smem_ptr_flag_bitsILi16EEENSU_INS5_IJNSA_ILi8EEESH_EEENS5_IJSH_SB_EEEEEEEvNS4_8identityES13_S1D_vS1E_EENS_8epilogue10collective6detail29Sm90TmaWarpSpecializedAdapterINS1H_15DefaultEpilogueISJ_SK_SK_NS1G_6thread17LinearCombinationISJ_Li1EffLNS1L_9ScaleType4KindE0ELNS_15FloatRoundStyleE2ESJ_EENS1_15EpilogueDefaultEEEEEvvEEEEvNT_6ParamsE)
        /*0020*/ 	.word	0x00000000
.L_19:


//--------------------- .nv.compat                --------------------------
	.section	.nv.compat,"",@"SHT_CUDA_COMPAT_INFO"
	.align	4
        /*0000*/ 	.byte	0x02, 0x09, 0x01, 0x00, 0x02, 0x02, 0x04, 0x00, 0x02, 0x05, 0x05, 0x00, 0x03, 0x07, 0x01, 0x01
        /*0010*/ 	.byte	0x02, 0x03, 0x01, 0x00, 0x02, 0x06, 0x01, 0x00, 0x04, 0x0b, 0x08, 0x00, 0x00, 0x00, 0x00, 0x00
        /*0020*/ 	.byte	0x00, 0x00, 0x00, 0x00


//--------------------- .nv.info._ZN7cutlass13device_kernelINS_4gemm6kernel13GemmUniversalIN4cute5tupleIJiiiiEEENS1_10collective13CollectiveMmaINS1_34MainloopSm90TmaGmmaWarpSpecializedILi7ENS5_IJNS4_1CILi1EEESB_SB_EEENS1_35KernelTmaWarpSpecializedCooperativeEEENS5_IJNSA_ILi384EEENSA_ILi96EEENSA_ILi32EEEEEENS_6half_tENS5_IJlSB_lEEESJ_SK_NS4_8TiledMMAINS4_8MMA_AtomIJNS4_4SM904GMMA25MMA_64x96x16_F32F16F16_SSILNSO_5MajorE0ELSQ_0ELNSO_7ScaleInE1ELSR_1EEEEEENS4_6LayoutINS5_IJNSA_ILi2EEESB_SB_EEENS5_IJSB_NSA_ILi0EEESX_EEEEENS5_IJNS4_10UnderscoreES10_S10_EEEEENS4_13SM90_TMA_LOADENS4_14ComposedLayoutINS4_7SwizzleILi2ELi4ELi3EEENS4_18smem_ptr_flag_bitsILi16EEENSU_INS5_IJNSA_ILi8EEESH_EEENS5_IJSH_SB_EEEEEEEvNS4_8identityES13_S1D_vS1E_EENS_8epilogue10collective6detail29Sm90TmaWarpSpecializedAdapterINS1H_15DefaultEpilogueISJ_SK_SK_NS1G_6thread17LinearCombinationISJ_Li1EffLNS1L_9ScaleType4KindE0ELNS_15FloatRoundStyleE2ESJ_EENS1_15EpilogueDefaultEEEEEvvEEEEvNT_6ParamsE --------------------------
	.section	.nv.info._ZN7cutlass13device_kernelINS_4gemm6kernel13GemmUniversalIN4cute5tupleIJiiiiEEENS1_10collective13CollectiveMmaINS1_34MainloopSm90TmaGmmaWarpSpecializedILi7ENS5_IJNS4_1CILi1EEESB_SB_EEENS1_35KernelTmaWarpSpecializedCooperativeEEENS5_IJNSA_ILi384EEENSA_ILi96EEENSA_ILi32EEEEEENS_6half_tENS5_IJlSB_lEEESJ_SK_NS4_8TiledMMAINS4_8MMA_AtomIJNS4_4SM904GMMA25MMA_64x96x16_F32F16F16_SSILNSO_5MajorE0ELSQ_0ELNSO_7ScaleInE1ELSR_1EEEEEENS4_6LayoutINS5_IJNSA_ILi2EEESB_SB_EEENS5_IJSB_NSA_ILi0EEESX_EEEEENS5_IJNS4_10UnderscoreES10_S10_EEEEENS4_13SM90_TMA_LOADENS4_14ComposedLayoutINS4_7SwizzleILi2ELi4ELi3EEENS4_18smem_ptr_flag_bitsILi16EEENSU_INS5_IJNSA_ILi8EEESH_EEENS5_IJSH_SB_EEEEEEEvNS4_8identityES13_S1D_vS1E_EENS_8epilogue10collective6detail29Sm90TmaWarpSpecializedAdapterINS1H_15DefaultEpilogueISJ_SK_SK_NS1G_6thread17LinearCombinationISJ_Li1EffLNS1L_9ScaleType4KindE0ELNS_15FloatRoundStyleE2ESJ_EENS1_15EpilogueDefaultEEEEEvvEEEEvNT_6ParamsE,"",@"SHT_CUDA_INFO"
	.sectionflags	@""
	.align	4


	//----- nvinfo : EIATTR_CUDA_API_VERSION
	.align		4
        /*0000*/ 	.byte	0x04, 0x37
        /*0002*/ 	.short	(.L_21 - .L_20)
.L_20:
        /*0004*/ 	.word	0x00000082


	//----- nvinfo : EIATTR_KPARAM_INFO
	.align		4
.L_21:
        /*0008*/ 	.byte	0x04, 0x17
        /*000a*/ 	.short	(.L_23 - .L_22)
.L_22:
        /*000c*/ 	.word	0x00000000
        /*0010*/ 	.short	0x0000
        /*0012*/ 	.short	0x0070
        /*0014*/ 	.byte	0x00, 0xf0, 0x01, 0x10


	//----- nvinfo : EIATTR_SPARSE_MMA_MASK
	.align		4
.L_23:
        /*0018*/ 	.byte	0x03, 0x50
        /*001a*/ 	.short	0x0000


	//----- nvinfo : EIATTR_MAXREG_COUNT
	.align		4
        /*001c*/ 	.byte	0x03, 0x1b
        /*001e*/ 	.short	0x00a8


	//----- nvinfo : EIATTR_NUM_BARRIERS
	.align		4
        /*0020*/ 	.byte	0x02, 0x4c
        /*0022*/ 	.byte	0x01
	.zero		1


	//----- nvinfo : EIATTR_EXTERNS
	.align		4
        /*0024*/ 	.byte	0x04, 0x0f
        /*0026*/ 	.short	(.L_25 - .L_24)


	//   ....[0]....
	.align		4
.L_24:
        /*0028*/ 	.word	index@(__assertfail)


	//----- nvinfo : EIATTR_MERCURY_ISA_VERSION
	.align		4
.L_25:
        /*002c*/ 	.byte	0x03, 0x5f
        /*002e*/ 	.short	0x0101


	//----- nvinfo : EIATTR_INT_WARP_WIDE_INSTR_OFFSETS
	.align		4
        /*0030*/ 	.byte	0x04, 0x31
        /*0032*/ 	.short	(.L_27 - .L_26)


	//   ....[0]....
.L_26:
        /*0034*/ 	.word	0x00000420


	//   ....[1]....
        /*0038*/ 	.word	0x00000430


	//   ....[2]....
        /*003c*/ 	.word	0x00000510


	//----- nvinfo : EIATTR_COOP_GROUP_MASK_REGIDS
	.align		4
.L_27:
        /*0040*/ 	.byte	0x04, 0x29
        /*0042*/ 	.short	(.L_29 - .L_28)


	//   ....[0]....
.L_28:
        /*0044*/ 	.word	0xffffffff


	//   ....[1]....
        /*0048*/ 	.word	0xffffffff


	//   ....[2]....
        /*004c*/ 	.word	0xffffffff


	//   ....[3]....
        /*0050*/ 	.word	0xffffffff


	//   ....[4]....
        /*0054*/ 	.word	0xffffffff


	//----- nvinfo : EIATTR_COOP_GROUP_INSTR_OFFSETS
	.align		4
.L_29:
        /*0058*/ 	.byte	0x04, 0x28
        /*005a*/ 	.short	(.L_31 - .L_30)


	//   ....[0]....
.L_30:
        /*005c*/ 	.word	0x00000060


	//   ....[1]....
        /*0060*/ 	.word	0x00000070


	//   ....[2]....
        /*0064*/ 	.word	0x00000130


	//   ....[3]....
        /*0068*/ 	.word	0x00000320


	//   ....[4]....
        /*006c*/ 	.word	0x00000fe0


	//----- nvinfo : EIATTR_REG_RECONFIG
	.align		4
.L_31:
        /*0070*/ 	.byte	0x01, 0x54
	.zero		2


	//----- nvinfo : EIATTR_SYSCALL_OFFSETS
	.align		4
        /*0074*/ 	.byte	0x04, 0x46
        /*0076*/ 	.short	(.L_33 - .L_32)


	//   ....[0]....
.L_32:
        /*0078*/ 	.word	0x000011a0


	//----- nvinfo : EIATTR_MBARRIER_INSTR_OFFSETS
	.align		4
.L_33:
        /*007c*/ 	.byte	0x04, 0x39
        /*007e*/ 	.short	(.L_35 - .L_34)


	//   ....[0]....
.L_34:
        /*0080*/ 	.word	0x00000230
        /*0084*/ 	.word	0x000000ff
        /*0088*/ 	.word	0x00000000
        /*008c*/ 	.short	0x0100
        /*008e*/ 	.byte	0x08
	.zero		1


	//   ....[1]....
        /*0090*/ 	.word	0x00000240
        /*0094*/ 	.word	0x000000ff
        /*0098*/ 	.word	0x00000038
        /*009c*/ 	.short	0x0100
        /*009e*/ 	.byte	0x08
	.zero		1


	//   ....[2]....
        /*00a0*/ 	.word	0x00000250
        /*00a4*/ 	.word	0x000000ff
        /*00a8*/ 	.word	0x00000008
        /*00ac*/ 	.short	0x0100
        /*00ae*/ 	.byte	0x08
	.zero		1


	//   ....[3]....
        /*00b0*/ 	.word	0x00000260
        /*00b4*/ 	.word	0x000000ff
        /*00b8*/ 	.word	0x00000040
        /*00bc*/ 	.short	0x0100
        /*00be*/ 	.byte	0x08
	.zero		1


	//   ....[4]....
        /*00c0*/ 	.word	0x00000270
        /*00c4*/ 	.word	0x000000ff
        /*00c8*/ 	.word	0x00000010
        /*00cc*/ 	.short	0x0100
        /*00ce*/ 	.byte	0x08
	.zero		1


	//   ....[5]....
        /*00d0*/ 	.word	0x00000280
        /*00d4*/ 	.word	0x000000ff
        /*00d8*/ 	.word	0x00000048
        /*00dc*/ 	.short	0x0100
        /*00de*/ 	.byte	0x08
	.zero		1


	//   ....[6]....
        /*00e0*/ 	.word	0x00000290
        /*00e4*/ 	.word	0x000000ff
        /*00e8*/ 	.word	0x00000018
        /*00ec*/ 	.short	0x0100
        /*00ee*/ 	.byte	0x08
	.zero		1


	//   ....[7]....
        /*00f0*/ 	.word	0x000002a0
        /*00f4*/ 	.word	0x000000ff
        /*00f8*/ 	.word	0x00000050
        /*00fc*/ 	.short	0x0100
        /*00fe*/ 	.byte	0x08
	.zero		1


	//   ....[8]....
        /*0100*/ 	.word	0x000002b0
        /*0104*/ 	.word	0x000000ff
        /*0108*/ 	.word	0x00000020
        /*010c*/ 	.short	0x0100
        /*010e*/ 	.byte	0x08
	.zero		1


	//   ....[9]....
        /*0110*/ 	.word	0x000002c0
        /*0114*/ 	.word	0x000000ff
        /*0118*/ 	.word	0x00000058
        /*011c*/ 	.short	0x0100
        /*011e*/ 	.byte	0x08
	.zero		1


	//   ....[10]....
        /*0120*/ 	.word	0x000002d0
        /*0124*/ 	.word	0x000000ff
        /*0128*/ 	.word	0x00000028
        /*012c*/ 	.short	0x0100
        /*012e*/ 	.byte	0x08
	.zero		1


	//   ....[11]....
        /*0130*/ 	.word	0x000002e0
        /*0134*/ 	.word	0x000000ff
        /*0138*/ 	.word	0x00000060
        /*013c*/ 	.short	0x0100
        /*013e*/ 	.byte	0x08
	.zero		1


	//   ....[12]....
        /*0140*/ 	.word	0x000002f0
        /*0144*/ 	.word	0x000000ff
        /*0148*/ 	.word	0x00000030
        /*014c*/ 	.short	0x0100
        /*014e*/ 	.byte	0x08
	.zero		1


	//   ....[13]....
        /*0150*/ 	.word	0x00000300
        /*0154*/ 	.word	0x000000ff
        /*0158*/ 	.word	0x00000068
        /*015c*/ 	.short	0x0100
        /*015e*/ 	.byte	0x08
	.zero		1


	//   ....[14]....
        /*0160*/ 	.word	0x00000580
        /*0164*/ 	.word	0x000000ff
        /*0168*/ 	.word	0x00000080
        /*016c*/ 	.short	0x0100
        /*016e*/ 	.byte	0x06
	.zero		1


	//   ....[15]....
        /*0170*/ 	.word	0x000005e0
        /*0174*/ 	.word	0x000000ff
        /*0178*/ 	.word	0x00000088
        /*017c*/ 	.short	0x0100
        /*017e*/ 	.byte	0x06
	.zero		1


	//   ....[16]....
        /*0180*/ 	.word	0x00001220
        /*0184*/ 	.word	0x00000003
        /*0188*/ 	.word	0x00000000
        /*018c*/ 	.short	0x010a
        /*018e*/ 	.byte	0x3f
	.zero		1


	//   ....[17]....
        /*0190*/ 	.word	0x00001260
        /*0194*/ 	.word	0x00000003
        /*0198*/ 	.word	0x00000000
        /*019c*/ 	.short	0x010a
        /*019e*/ 	.byte	0x3f
	.zero		1


	//   ....[18]....
        /*01a0*/ 	.word	0x00001640
        /*01a4*/ 	.word	0x000000ff
        /*01a8*/ 	.word	0x00000000
        /*01ac*/ 	.short	0x010a
        /*01ae*/ 	.byte	0x08
	.zero		1


	//   ....[19]....
        /*01b0*/ 	.word	0x00001680
        /*01b4*/ 	.word	0x000000ff
        /*01b8*/ 	.word	0x00000000
        /*01bc*/ 	.short	0x010a
        /*01be*/ 	.byte	0x08
	.zero		1


	//   ....[20]....
        /*01c0*/ 	.word	0x00001940
        /*01c4*/ 	.word	0x000000ff
        /*01c8*/ 	.word	0x00000000
        /*01cc*/ 	.short	0x0101
        /*01ce*/ 	.byte	0x08
	.zero		1


	//   ....[21]....
        /*01d0*/ 	.word	0x00001b10
        /*01d4*/ 	.word	0x00000004
        /*01d8*/ 	.word	0x00000000
        /*01dc*/ 	.short	0x0101
        /*01de*/ 	.byte	0x3f
	.zero		1


	//   ....[22]....
        /*01e0*/ 	.word	0x0000d720
        /*01e4*/ 	.word	0x0000000e
        /*01e8*/ 	.word	0x00000038
        /*01ec*/ 	.short	0x010a
        /*01ee*/ 	.byte	0x3f
	.zero		1


	//   ....[23]....
        /*01f0*/ 	.word	0x0000db00
        /*01f4*/ 	.word	0x00000006
        /*01f8*/ 	.word	0x00000088
        /*01fc*/ 	.short	0x0101
        /*01fe*/ 	.byte	0x3f
	.zero		1


	//   ....[24]....
        /*0200*/ 	.word	0x0000e220
        /*0204*/ 	.word	0x00000007
        /*0208*/ 	.word	0x00000000
        /*020c*/ 	.short	0x010a
        /*020e*/ 	.byte	0x3f
	.zero		1


	//   ....[25]....
        /*0210*/ 	.word	0x0000e2a0
        /*0214*/ 	.word	0x00000009
        /*0218*/ 	.word	0x00000000
        /*021c*/ 	.short	0x010a
        /*021e*/ 	.byte	0x3f
	.zero		1


	//   ....[26]....
        /*0220*/ 	.word	0x0000e330
        /*0224*/ 	.word	0x00000006
        /*0228*/ 	.word	0x00000000
        /*022c*/ 	.short	0x010a
        /*022e*/ 	.byte	0x3f
	.zero		1


	//   ....[27]....
        /*0230*/ 	.word	0x0000e3c0
        /*0234*/ 	.word	0x00000009
        /*0238*/ 	.word	0x00000000
        /*023c*/ 	.short	0x010a
        /*023e*/ 	.byte	0x3f
	.zero		1


	//   ....[28]....
        /*0240*/ 	.word	0x0000e450
        /*0244*/ 	.word	0x00000006
        /*0248*/ 	.word	0x00000000
        /*024c*/ 	.short	0x010a
        /*024e*/ 	.byte	0x3f
	.zero		1


	//   ....[29]....
        /*0250*/ 	.word	0x0000e4e0
        /*0254*/ 	.word	0x00000009
        /*0258*/ 	.word	0x00000000
        /*025c*/ 	.short	0x010a
        /*025e*/ 	.byte	0x3f
	.zero		1


	//   ....[30]....
        /*0260*/ 	.word	0x0000e570
        /*0264*/ 	.word	0x00000003
        /*0268*/ 	.word	0x00000000
        /*026c*/ 	.short	0x010a
        /*026e*/ 	.byte	0x3f
	.zero		1


	//   ....[31]....
        /*0270*/ 	.word	0x0000e5d0
        /*0274*/ 	.word	0x00000003
        /*0278*/ 	.word	0x00000000
        /*027c*/ 	.short	0x010a
        /*027e*/ 	.byte	0x3f
	.zero		1


	//   ....[32]....
        /*0280*/ 	.word	0x0000e630
        /*0284*/ 	.word	0x00000005
        /*0288*/ 	.word	0x00000000
        /*028c*/ 	.short	0x010a
        /*028e*/ 	.byte	0x3f
	.zero		1


	//   ....[33]....
        /*0290*/ 	.word	0x0000e700
        /*0294*/ 	.word	0x0000000e
        /*0298*/ 	.word	0x00000038
        /*029c*/ 	.short	0x010a
        /*029e*/ 	.byte	0x3f
	.zero		1


	//   ....[34]....
        /*02a0*/ 	.word	0x0000e7d0
        /*02a4*/ 	.word	0x00000007
        /*02a8*/ 	.word	0x00000000
        /*02ac*/ 	.short	0x010a
        /*02ae*/ 	.byte	0x3f
	.zero		1


	//   ....[35]....
        /*02b0*/ 	.word	0x0000e820
        /*02b4*/ 	.word	0x00000009
        /*02b8*/ 	.word	0x00000000
        /*02bc*/ 	.short	0x010a
        /*02be*/ 	.byte	0x3f
	.zero		1


	//   ....[36]....
        /*02c0*/ 	.word	0x0000e870
        /*02c4*/ 	.word	0x00000006
        /*02c8*/ 	.word	0x00000000
        /*02cc*/ 	.short	0x010a
        /*02ce*/ 	.byte	0x3f
	.zero		1


	//   ....[37]....
        /*02d0*/ 	.word	0x0000e8c0
        /*02d4*/ 	.word	0x00000009
        /*02d8*/ 	.word	0x00000000
        /*02dc*/ 	.short	0x010a
        /*02de*/ 	.byte	0x3f
	.zero		1


	//   ....[38]....
        /*02e0*/ 	.word	0x0000e910
        /*02e4*/ 	.word	0x00000006
        /*02e8*/ 	.word	0x00000000
        /*02ec*/ 	.short	0x010a
        /*02ee*/ 	.byte	0x3f
	.zero		1


	//   ....[39]....
        /*02f0*/ 	.word	0x0000e960
        /*02f4*/ 	.word	0x00000009
        /*02f8*/ 	.word	0x00000000
        /*02fc*/ 	.short	0x010a
        /*02fe*/ 	.byte	0x3f
	.zero		1


	//----- nvinfo : EIATTR_NUM_MBARRIERS
	.align		4
.L_35:
        /*0300*/ 	.byte	0x03, 0x38
        /*0302*/ 	.short	0x0010


	//----- nvinfo : EIATTR_EXIT_INSTR_OFFSETS
	.align		4
        /*0304*/ 	.byte	0x04, 0x1c
        /*0306*/ 	.short	(.L_37 - .L_36)


	//   ....[0]....
.L_36:
        /*0308*/ 	.word	0x00000630


	//   ....[1]....
        /*030c*/ 	.word	0x00000f10


	//   ....[2]....
        /*0310*/ 	.word	0x0000cd70


	//   ....[3]....
        /*0314*/ 	.word	0x0000d3c0


	//   ....[4]....
        /*0318*/ 	.word	0x0000e5c0


	//----- nvinfo : EIATTR_MAX_THREADS
	.align		4
.L_37:
        /*031c*/ 	.byte	0x04, 0x05
        /*031e*/ 	.short	(.L_39 - .L_38)
.L_38:
        /*0320*/ 	.word	0x00000180
        /*0324*/ 	.word	0x00000001
        /*0328*/ 	.word	0x00000001


	//----- nvinfo : EIATTR_CRS_STACK_SIZE
	.align		4
.L_39:
        /*032c*/ 	.byte	0x04, 0x1e
        /*032e*/ 	.short	(.L_41 - .L_40)
.L_40:
        /*0330*/ 	.word	0x00000000


	//----- nvinfo : EIATTR_CBANK_PARAM_SIZE
	.align		4
.L_41:
        /*0334*/ 	.byte	0x03, 0x19
        /*0336*/ 	.short	0x0470


	//----- nvinfo : EIATTR_PARAM_CBANK
	.align		4
        /*0338*/ 	.byte	0x04, 0x0a
        /*033a*/ 	.short	(.L_43 - .L_42)
	.align		4
.L_42:
        /*033c*/ 	.word	index@(.nv.constant0._ZN7cutlass13device_kernelINS_4gemm6kernel13GemmUniversalIN4cute5tupleIJiiiiEEENS1_10collective13CollectiveMmaINS1_34MainloopSm90TmaGmmaWarpSpecializedILi7ENS5_IJNS4_1CILi1EEESB_SB_EEENS1_35KernelTmaWarpSpecializedCooperativeEEENS5_IJNSA_ILi384EEENSA_ILi96EEENSA_ILi32EEEEEENS_6half_tENS5_IJlSB_lEEESJ_SK_NS4_8TiledMMAINS4_8MMA_AtomIJNS4_4SM904GMMA25MMA_64x96x16_F32F16F16_SSILNSO_5MajorE0ELSQ_0ELNSO_7ScaleInE1ELSR_1EEEEEENS4_6LayoutINS5_IJNSA_ILi2EEESB_SB_EEENS5_IJSB_NSA_ILi0EEESX_EEEEENS5_IJNS4_10UnderscoreES10_S10_EEEEENS4_13SM90_TMA_LOADENS4_14ComposedLayoutINS4_7SwizzleILi2ELi4ELi3EEENS4_18smem_ptr_flag_bitsILi16EEENSU_INS5_IJNSA_ILi8EEESH_EEENS5_IJSH_SB_EEEEEEEvNS4_8identityES13_S1D_vS1E_EENS_8epilogue10collective6detail29Sm90TmaWarpSpecializedAdapterINS1H_15DefaultEpilogueISJ_SK_SK_NS1G_6thread17LinearCombinationISJ_Li1EffLNS1L_9ScaleType4KindE0ELNS_15FloatRoundStyleE2ESJ_EENS1_15EpilogueDefaultEEEEEvvEEEEvNT_6ParamsE)
        /*0340*/ 	.short	0x0210
        /*0342*/ 	.short	0x0470


	//----- nvinfo : EIATTR_SW_WAR
	.align		4
.L_43:
        /*0344*/ 	.byte	0x04, 0x36
        /*0346*/ 	.short	(.L_45 - .L_44)
.L_44:
        /*0348*/ 	.word	0x00000008
.L_45:


//--------------------- .nv.callgraph             --------------------------
	.section	.nv.callgraph,"",@"SHT_CUDA_CALLGRAPH"
	.align	4
	.sectionentsize	8
	.align		4
        /*0000*/ 	.word	0x00000000
	.align		4
        /*0004*/ 	.word	0xffffffff
	.align		4
        /*0008*/ 	.word	index@(_ZN7cutlass13device_kernelINS_4gemm6kernel13GemmUniversalIN4cute5tupleIJiiiiEEENS1_10collective13CollectiveMmaINS1_34MainloopSm90TmaGmmaWarpSpecializedILi7ENS5_IJNS4_1CILi1EEESB_SB_EEENS1_35KernelTmaWarpSpecializedCooperativeEEENS5_IJNSA_ILi384EEENSA_ILi96EEENSA_ILi32EEEEEENS_6half_tENS5_IJlSB_lEEESJ_SK_NS4_8TiledMMAINS4_8MMA_AtomIJNS4_4SM904GMMA25MMA_64x96x16_F32F16F16_SSILNSO_5MajorE0ELSQ_0ELNSO_7ScaleInE1ELSR_1EEEEEENS4_6LayoutINS5_IJNSA_ILi2EEESB_SB_EEENS5_IJSB_NSA_ILi0EEESX_EEEEENS5_IJNS4_10UnderscoreES10_S10_EEEEENS4_13SM90_TMA_LOADENS4_14ComposedLayoutINS4_7SwizzleILi2ELi4ELi3EEENS4_18smem_ptr_flag_bitsILi16EEENSU_INS5_IJNSA_ILi8EEESH_EEENS5_IJSH_SB_EEEEEEEvNS4_8identityES13_S1D_vS1E_EENS_8epilogue10collective6detail29Sm90TmaWarpSpecializedAdapterINS1H_15DefaultEpilogueISJ_SK_SK_NS1G_6thread17LinearCombinationISJ_Li1EffLNS1L_9ScaleType4KindE0ELNS_15FloatRoundStyleE2ESJ_EENS1_15EpilogueDefaultEEEEEvvEEEEvNT_6ParamsE)
	.align		4
        /*000c*/ 	.word	index@(__assertfail)
	.align		4
        /*0010*/ 	.word	0x00000000
	.align		4
        /*0014*/ 	.word	0xfffffffe
	.align		4
        /*0018*/ 	.word	0x00000000
	.align		4
        /*001c*/ 	.word	0xfffffffd
	.align		4
        /*0020*/ 	.word	0x00000000
	.align		4
        /*0024*/ 	.word	0xfffffffc


//--------------------- .nv.constant4             --------------------------
	.section	.nv.constant4,"a",@progbits
	.align	8
	.align		8
.nv.constant4:
        /*0000*/ 	.dword	__assertfail
	.align		8
        /*0008*/ 	.dword	__unnamed_1
	.align		8
        /*0010*/ 	.dword	_ZN39_INTERNAL_39a74efa_4_k_cu_cbdd5f57_50734cuda3std3__45__cpo5beginE
	.align		8
        /*0018*/ 	.dword	_ZN39_INTERNAL_39a74efa_4_k_cu_cbdd5f57_50734cuda3std3__45__cpo3endE
	.align		8
        /*0020*/ 	.dword	_ZN39_INTERNAL_39a74efa_4_k_cu_cbdd5f57_50734cuda3std3__45__cpo6cbeginE
	.align		8
        /*0028*/ 	.dword	_ZN39_INTERNAL_39a74efa_4_k_cu_cbdd5f57_50734cuda3std3__45__cpo4cendE
	.align		8
        /*0030*/ 	.dword	_ZN39_INTERNAL_39a74efa_4_k_cu_cbdd5f57_50734cuda3std3__441_GLOBAL__N__39a74efa_4_k_cu_cbdd5f57_50736ignoreE
	.align		8
        /*0038*/ 	.dword	_ZN39_INTERNAL_39a74efa_4_k_cu_cbdd5f57_50734cuda3std3__419piecewise_constructE
	.align		8
        /*0040*/ 	.dword	_ZN39_INTERNAL_39a74efa_4_k_cu_cbdd5f57_50734cuda3std3__48in_placeE
	.align		8
        /*0048*/ 	.dword	_ZN39_INTERNAL_39a74efa_4_k_cu_cbdd5f57_50734cuda3std6ranges3__45__cpo4swapE
	.align		8
        /*0050*/ 	.dword	_ZN39_INTERNAL_39a74efa_4_k_cu_cbdd5f57_50734cuda3std6ranges3__45__cpo9iter_moveE
	.align		8
        /*0058*/ 	.dword	_ZN39_INTERNAL_39a74efa_4_k_cu_cbdd5f57_50734cute7productE
	.align		8
        /*0060*/ 	.dword	_ZN39_INTERNAL_39a74efa_4_k_cu_cbdd5f57_50734cute1_E
	.align		8
        /*0068*/ 	.dword	$str$22
	.align		8
        /*0070*/ 	.dword	$str$23


//--------------------- .text._ZN7cutlass13device_kernelINS_4gemm6kernel13GemmUniversalIN4cute5tupleIJiiiiEEENS1_10collective13CollectiveMmaINS1_34MainloopSm90TmaGmmaWarpSpecializedILi7ENS5_IJNS4_1CILi1EEESB_SB_EEENS1_35KernelTmaWarpSpecializedCooperativeEEENS5_IJNSA_ILi384EEENSA_ILi96EEENSA_ILi32EEEEEENS_6half_tENS5_IJlSB_lEEESJ_SK_NS4_8TiledMMAINS4_8MMA_AtomIJNS4_4SM904GMMA25MMA_64x96x16_F32F16F16_SSILNSO_5MajorE0ELSQ_0ELNSO_7ScaleInE1ELSR_1EEEEEENS4_6LayoutINS5_IJNSA_ILi2EEESB_SB_EEENS5_IJSB_NSA_ILi0EEESX_EEEEENS5_IJNS4_10UnderscoreES10_S10_EEEEENS4_13SM90_TMA_LOADENS4_14ComposedLayoutINS4_7SwizzleILi2ELi4ELi3EEENS4_18smem_ptr_flag_bitsILi16EEENSU_INS5_IJNSA_ILi8EEESH_EEENS5_IJSH_SB_EEEEEEEvNS4_8identityES13_S1D_vS1E_EENS_8epilogue10collective6detail29Sm90TmaWarpSpecializedAdapterINS1H_15DefaultEpilogueISJ_SK_SK_NS1G_6thread17LinearCombinationISJ_Li1EffLNS1L_9ScaleType4KindE0ELNS_15FloatRoundStyleE2ESJ_EENS1_15EpilogueDefaultEEEEEvvEEEEvNT_6ParamsE --------------------------
	.section	.text._ZN7cutlass13device_kernelINS_4gemm6kernel13GemmUniversalIN4cute5tupleIJiiiiEEENS1_10collective13CollectiveMmaINS1_34MainloopSm90TmaGmmaWarpSpecializedILi7ENS5_IJNS4_1CILi1EEESB_SB_EEENS1_35KernelTmaWarpSpecializedCooperativeEEENS5_IJNSA_ILi384EEENSA_ILi96EEENSA_ILi32EEEEEENS_6half_tENS5_IJlSB_lEEESJ_SK_NS4_8TiledMMAINS4_8MMA_AtomIJNS4_4SM904GMMA25MMA_64x96x16_F32F16F16_SSILNSO_5MajorE0ELSQ_0ELNSO_7ScaleInE1ELSR_1EEEEEENS4_6LayoutINS5_IJNSA_ILi2EEESB_SB_EEENS5_IJSB_NSA_ILi0EEESX_EEEEENS5_IJNS4_10UnderscoreES10_S10_EEEEENS4_13SM90_TMA_LOADENS4_14ComposedLayoutINS4_7SwizzleILi2ELi4ELi3EEENS4_18smem_ptr_flag_bitsILi16EEENSU_INS5_IJNSA_ILi8EEESH_EEENS5_IJSH_SB_EEEEEEEvNS4_8identityES13_S1D_vS1E_EENS_8epilogue10collective6detail29Sm90TmaWarpSpecializedAdapterINS1H_15DefaultEpilogueISJ_SK_SK_NS1G_6thread17LinearCombinationISJ_Li1EffLNS1L_9ScaleType4KindE0ELNS_15FloatRoundStyleE2ESJ_EENS1_15EpilogueDefaultEEEEEvvEEEEvNT_6ParamsE,"ax",@progbits
	.align	128
.text._ZN7cutlass13device_kernelINS_4gemm6kernel13GemmUniversalIN4cute5tupleIJiiiiEEENS1_10collective13CollectiveMmaINS1_34MainloopSm90TmaGmmaWarpSpecializedILi7ENS5_IJNS4_1CILi1EEESB_SB_EEENS1_35KernelTmaWarpSpecializedCooperativeEEENS5_IJNSA_ILi384EEENSA_ILi96EEENSA_ILi32EEEEEENS_6half_tENS5_IJlSB_lEEESJ_SK_NS4_8TiledMMAINS4_8MMA_AtomIJNS4_4SM904GMMA25MMA_64x96x16_F32F16F16_SSILNSO_5MajorE0ELSQ_0ELNSO_7ScaleInE1ELSR_1EEEEEENS4_6LayoutINS5_IJNSA_ILi2EEESB_SB_EEENS5_IJSB_NSA_ILi0EEESX_EEEEENS5_IJNS4_10UnderscoreES10_S10_EEEEENS4_13SM90_TMA_LOADENS4_14ComposedLayoutINS4_7SwizzleILi2ELi4ELi3EEENS4_18smem_ptr_flag_bitsILi16EEENSU_INS5_IJNSA_ILi8EEESH_EEENS5_IJSH_SB_EEEEEEEvNS4_8identityES13_S1D_vS1E_EENS_8epilogue10collective6detail29Sm90TmaWarpSpecializedAdapterINS1H_15DefaultEpilogueISJ_SK_SK_NS1G_6thread17LinearCombinationISJ_Li1EffLNS1L_9ScaleType4KindE0ELNS_15FloatRoundStyleE2ESJ_EENS1_15EpilogueDefaultEEEEEvvEEEEvNT_6ParamsE:
        .type           _ZN7cutlass13device_kernelINS_4gemm6kernel13GemmUniversalIN4cute5tupleIJiiiiEEENS1_10collective13CollectiveMmaINS1_34MainloopSm90TmaGmmaWarpSpecializedILi7ENS5_IJNS4_1CILi1EEESB_SB_EEENS1_35KernelTmaWarpSpecializedCooperativeEEENS5_IJNSA_ILi384EEENSA_ILi96EEENSA_ILi32EEEEEENS_6half_tENS5_IJlSB_lEEESJ_SK_NS4_8TiledMMAINS4_8MMA_AtomIJNS4_4SM904GMMA25MMA_64x96x16_F32F16F16_SSILNSO_5MajorE0ELSQ_0ELNSO_7ScaleInE1ELSR_1EEEEEENS4_6LayoutINS5_IJNSA_ILi2EEESB_SB_EEENS5_IJSB_NSA_ILi0EEESX_EEEEENS5_IJNS4_10UnderscoreES10_S10_EEEEENS4_13SM90_TMA_LOADENS4_14ComposedLayoutINS4_7SwizzleILi2ELi4ELi3EEENS4_18smem_ptr_flag_bitsILi16EEENSU_INS5_IJNSA_ILi8EEESH_EEENS5_IJSH_SB_EEEEEEEvNS4_8identityES13_S1D_vS1E_EENS_8epilogue10collective6detail29Sm90TmaWarpSpecializedAdapterINS1H_15DefaultEpilogueISJ_SK_SK_NS1G_6thread17LinearCombinationISJ_Li1EffLNS1L_9ScaleType4KindE0ELNS_15FloatRoundStyleE2ESJ_EENS1_15EpilogueDefaultEEEEEvvEEEEvNT_6ParamsE,@function
        .size           _ZN7cutlass13device_kernelINS_4gemm6kernel13GemmUniversalIN4cute5tupleIJiiiiEEENS1_10collective13CollectiveMmaINS1_34MainloopSm90TmaGmmaWarpSpecializedILi7ENS5_IJNS4_1CILi1EEESB_SB_EEENS1_35KernelTmaWarpSpecializedCooperativeEEENS5_IJNSA_ILi384EEENSA_ILi96EEENSA_ILi32EEEEEENS_6half_tENS5_IJlSB_lEEESJ_SK_NS4_8TiledMMAINS4_8MMA_AtomIJNS4_4SM904GMMA25MMA_64x96x16_F32F16F16_SSILNSO_5MajorE0ELSQ_0ELNSO_7ScaleInE1ELSR_1EEEEEENS4_6LayoutINS5_IJNSA_ILi2EEESB_SB_EEENS5_IJSB_NSA_ILi0EEESX_EEEEENS5_IJNS4_10UnderscoreES10_S10_EEEEENS4_13SM90_TMA_LOADENS4_14ComposedLayoutINS4_7SwizzleILi2ELi4ELi3EEENS4_18smem_ptr_flag_bitsILi16EEENSU_INS5_IJNSA_ILi8EEESH_EEENS5_IJSH_SB_EEEEEEEvNS4_8identityES13_S1D_vS1E_EENS_8epilogue10collective6detail29Sm90TmaWarpSpecializedAdapterINS1H_15DefaultEpilogueISJ_SK_SK_NS1G_6thread17LinearCombinationISJ_Li1EffLNS1L_9ScaleType4KindE0ELNS_15FloatRoundStyleE2ESJ_EENS1_15EpilogueDefaultEEEEEvvEEEEvNT_6ParamsE,(.L_x_312 - _ZN7cutlass13device_kernelINS_4gemm6kernel13GemmUniversalIN4cute5tupleIJiiiiEEENS1_10collective13CollectiveMmaINS1_34MainloopSm90TmaGmmaWarpSpecializedILi7ENS5_IJNS4_1CILi1EEESB_SB_EEENS1_35KernelTmaWarpSpecializedCooperativeEEENS5_IJNSA_ILi384EEENSA_ILi96EEENSA_ILi32EEEEEENS_6half_tENS5_IJlSB_lEEESJ_SK_NS4_8TiledMMAINS4_8MMA_AtomIJNS4_4SM904GMMA25MMA_64x96x16_F32F16F16_SSILNSO_5MajorE0ELSQ_0ELNSO_7ScaleInE1ELSR_1EEEEEENS4_6LayoutINS5_IJNSA_ILi2EEESB_SB_EEENS5_IJSB_NSA_ILi0EEESX_EEEEENS5_IJNS4_10UnderscoreES10_S10_EEEEENS4_13SM90_TMA_LOADENS4_14ComposedLayoutINS4_7SwizzleILi2ELi4ELi3EEENS4_18smem_ptr_flag_bitsILi16EEENSU_INS5_IJNSA_ILi8EEESH_EEENS5_IJSH_SB_EEEEEEEvNS4_8identityES13_S1D_vS1E_EENS_8epilogue10collective6detail29Sm90TmaWarpSpecializedAdapterINS1H_15DefaultEpilogueISJ_SK_SK_NS1G_6thread17LinearCombinationISJ_Li1EffLNS1L_9ScaleType4KindE0ELNS_15FloatRoundStyleE2ESJ_EENS1_15EpilogueDefaultEEEEEvvEEEEvNT_6ParamsE)
        .other          _ZN7cutlass13device_kernelINS_4gemm6kernel13GemmUniversalIN4cute5tupleIJiiiiEEENS1_10collective13CollectiveMmaINS1_34MainloopSm90TmaGmmaWarpSpecializedILi7ENS5_IJNS4_1CILi1EEESB_SB_EEENS1_35KernelTmaWarpSpecializedCooperativeEEENS5_IJNSA_ILi384EEENSA_ILi96EEENSA_ILi32EEEEEENS_6half_tENS5_IJlSB_lEEESJ_SK_NS4_8TiledMMAINS4_8MMA_AtomIJNS4_4SM904GMMA25MMA_64x96x16_F32F16F16_SSILNSO_5MajorE0ELSQ_0ELNSO_7ScaleInE1ELSR_1EEEEEENS4_6LayoutINS5_IJNSA_ILi2EEESB_SB_EEENS5_IJSB_NSA_ILi0EEESX_EEEEENS5_IJNS4_10UnderscoreES10_S10_EEEEENS4_13SM90_TMA_LOADENS4_14ComposedLayoutINS4_7SwizzleILi2ELi4ELi3EEENS4_18smem_ptr_flag_bitsILi16EEENSU_INS5_IJNSA_ILi8EEESH_EEENS5_IJSH_SB_EEEEEEEvNS4_8identityES13_S1D_vS1E_EENS_8epilogue10collective6detail29Sm90TmaWarpSpecializedAdapterINS1H_15DefaultEpilogueISJ_SK_SK_NS1G_6thread17LinearCombinationISJ_Li1EffLNS1L_9ScaleType4KindE0ELNS_15FloatRoundStyleE2ESJ_EENS1_15EpilogueDefaultEEEEEvvEEEEvNT_6ParamsE,@"STO_CUDA_ENTRY STV_DEFAULT"
_ZN7cutlass13device_kernelINS_4gemm6kernel13GemmUniversalIN4cute5tupleIJiiiiEEENS1_10collective13CollectiveMmaINS1_34MainloopSm90TmaGmmaWarpSpecializedILi7ENS5_IJNS4_1CILi1EEESB_SB_EEENS1_35KernelTmaWarpSpecializedCooperativeEEENS5_IJNSA_ILi384EEENSA_ILi96EEENSA_ILi32EEEEEENS_6half_tENS5_IJlSB_lEEESJ_SK_NS4_8TiledMMAINS4_8MMA_AtomIJNS4_4SM904GMMA25MMA_64x96x16_F32F16F16_SSILNSO_5MajorE0ELSQ_0ELNSO_7ScaleInE1ELSR_1EEEEEENS4_6LayoutINS5_IJNSA_ILi2EEESB_SB_EEENS5_IJSB_NSA_ILi0EEESX_EEEEENS5_IJNS4_10UnderscoreES10_S10_EEEEENS4_13SM90_TMA_LOADENS4_14ComposedLayoutINS4_7SwizzleILi2ELi4ELi3EEENS4_18smem_ptr_flag_bitsILi16EEENSU_INS5_IJNSA_ILi8EEESH_EEENS5_IJSH_SB_EEEEEEEvNS4_8identityES13_S1D_vS1E_EENS_8epilogue10collective6detail29Sm90TmaWarpSpecializedAdapterINS1H_15DefaultEpilogueISJ_SK_SK_NS1G_6thread17LinearCombinationISJ_Li1EffLNS1L_9ScaleType4KindE0ELNS_15FloatRoundStyleE2ESJ_EENS1_15EpilogueDefaultEEEEEvvEEEEvNT_6ParamsE:
[----:B------:R-:W0:Y:S01]  /*0000*/  LDC R1, c[0x0][0x28] ;  /* 0x00000a00ff017b82 */ /* 0x000e220000000800 */
[----:B------:R-:W1:Y:S01]  /*0010*/  S2R R23, SR_TID.X ;  /* 0x0000000000177919 */ /* 0x000e620000002100 */
[----:B------:R-:W-:Y:S01]  /*0020*/  ELECT P0, URZ, PT ;  /* 0x00000000003f782f */ /* 0x000fe20003800000 */
[----:B------:R-:W-:Y:S01]  /*0030*/  BSSY B0, `(.L_x_0) ;  /* 0x000000f000007945 */ /* 0x000fe20003800000 */
[--C-:B-1----:R-:W-:Y:S02]  /*0040*/  SHF.R.U32.HI R0, RZ, 0x5, R23.reuse ;  /* 0x00000005ff007819 */ /* 0x102fe40000011617 */
[----:B------:R-:W-:-:S03]  /*0050*/  SHF.R.U32.HI R3, RZ, 0x7, R23 ;  /* 0x00000007ff037819 */ /* 0x000fc60000011617 */
[----:B------:R-:W1:Y:S04]  /*0060*/  SHFL.IDX PT, R2, R0, RZ, 0x1f ;  /* 0x00001fff00027589 */ /* 0x000e6800000e0000 */
[----:B------:R2:W3:Y:S01]  /*0070*/  SHFL.IDX PT, R8, R3, RZ, 0x1f ;  /* 0x00001fff03087589 */ /* 0x0004e200000e0000 */
[----:B-1----:R-:W-:-:S13]  /*0080*/  ISETP.NE.OR P0, PT, R2, RZ, !P0 ;  /* 0x000000ff0200720c */ /* 0x002fda0004705670 */
[----:B0-23--:R-:W-:Y:S05]  /*0090*/  @P0 BRA `(.L_x_1) ;  /* 0x0000000000200947 */ /* 0x00dfea0003800000 */
[----:B------:R-:W-:Y:S02]  /*00a0*/  ULDC.64 UR4, c[0x0][0x198] ;  /* 0x0000660000047ab9 */ /* 0x000fe40000000a00 */
[----:B------:R-:W-:Y:S02]  /*00b0*/  UIADD3 UR6, UP0, UR4, 0xf0, URZ ;  /* 0x000000f004067890 */ /* 0x000fe4000ff1e03f */
[----:B------:R-:W-:Y:S02]  /*00c0*/  UIADD3 UR4, UP1, UR4, 0x1f0, URZ ;  /* 0x000001f004047890 */ /* 0x000fe4000ff3e03f */
[----:B------:R-:W-:Y:S02]  /*00d0*/  UIADD3.X UR7, URZ, UR5, URZ, UP0, !UPT ;  /* 0x000000053f077290 */ /* 0x000fe400087fe43f */
[----:B------:R-:W-:-:S07]  /*00e0*/  UIADD3.X UR5, URZ, UR5, URZ, UP1, !UPT ;  /* 0x000000053f057290 */ /* 0x000fce0008ffe43f */
[----:B------:R0:W-:Y:S02]  /*00f0*/  UTMACCTL.PF [UR6] ;  /* 0x00000000060079b9 */ /* 0x0001e40008040000 */
[----:B------:R0:W-:Y:S02]  /*0100*/  UTMACCTL.PF [UR4] ;  /* 0x00000000040079b9 */ /* 0x0001e40008040000 */
[----:B0-----:R-:W-:Y:S01]  /*0110*/  NOP ;  /* 0x0000000000007918 */ /* 0x001fe20000000000 */
.L_x_1:
[----:B------:R-:W-:Y:S05]  /*0120*/  BSYNC B0 ;  /* 0x0000000000007941 */ /* 0x000fea0003800000 */
.L_x_0:
[----:B------:R-:W0:Y:S02]  /*0130*/  SHFL.IDX PT, R3, R0, RZ, 0x1f ;  /* 0x00001fff00037589 */ /* 0x000e2400000e0000 */
[----:B0-----:R-:W-:-:S13]  /*0140*/  ISETP.NE.AND P0, PT, R3, RZ, PT ;  /* 0x000000ff0300720c */ /* 0x001fda0003f05270 */
[----:B------:R-:W-:Y:S05]  /*0150*/  @P0 BRA `(.L_x_2) ;  /* 0x0000000000700947 */ /* 0x000fea0003800000 */
[----:B------:R-:W0:Y:S01]  /*0160*/  S2UR UR8, SR_CgaCtaId ;  /* 0x00000000000879c3 */ /* 0x000e220000008800 */
[----:B------:R-:W-:Y:S01]  /*0170*/  UMOV UR4, 0x400 ;  /* 0x0000040000047882 */ /* 0x000fe20000000000 */
[----:B------:R-:W-:Y:S01]  /*0180*/  UMOV UR5, 0x1 ;  /* 0x0000000100057882 */ /* 0x000fe20000000000 */
[----:B------:R-:W-:Y:S01]  /*0190*/  UMOV UR6, 0x100 ;  /* 0x0000010000067882 */ /* 0x000fe20000000000 */
[----:B------:R-:W-:Y:S01]  /*01a0*/  ELECT P0, URZ, PT ;  /* 0x00000000003f782f */ /* 0x000fe20003800000 */
[----:B------:R-:W-:-:S04]  /*01b0*/  UIADD3 UR6, -UR6, 0x100000, URZ ;  /* 0x0010000006067890 */ /* 0x000fc8000fffe13f */
[----:B------:R-:W-:Y:S02]  /*01c0*/  USHF.L.U32 UR7, UR6, 0xb, URZ ;  /* 0x0000000b06077899 */ /* 0x000fe4000800063f */
[----:B------:R-:W-:Y:S02]  /*01d0*/  USHF.L.U32 UR6, UR6, 0x1, URZ ;  /* 0x0000000106067899 */ /* 0x000fe4000800063f */
[----:B0-----:R-:W-:Y:S02]  /*01e0*/  ULEA UR8, UR8, UR4, 0x18 ;  /* 0x0000000408087291 */ /* 0x001fe4000f8ec03f */
[----:B------:R-:W-:-:S04]  /*01f0*/  UIADD3 UR4, -UR5, 0x100000, URZ ;  /* 0x0010000005047890 */ /* 0x000fc8000fffe13f */
[----:B------:R-:W-:Y:S02]  /*0200*/  USHF.L.U32 UR5, UR4, 0xb, URZ ;  /* 0x0000000b04057899 */ /* 0x000fe4000800063f */
[----:B------:R-:W-:Y:S01]  /*0210*/  USHF.L.U32 UR4, UR4, 0x1, URZ ;  /* 0x0000000104047899 */ /* 0x000fe2000800063f */
[----:B------:R-:W0:Y:S11]  /*0220*/  FENCE.VIEW.ASYNC.S ;  /* 0x00000000000073c6 */ /* 0x000e360000000000 */
[----:B0-----:R0:W1:Y:S01]  /*0230*/  SYNCS.EXCH.64 URZ, [UR8], UR4 ;  /* 0x00000004083f75b2 */ /* 0x0010620008000100 */
[----:B------:R0:W2:Y:S01]  /*0240*/  SYNCS.EXCH.64 URZ, [UR8+0x38], UR6 ;  /* 0x00003806083f75b2 */ /* 0x0000a20008000100 */
[----:B------:R0:W3:Y:S01]  /*0250*/  SYNCS.EXCH.64 URZ, [UR8+0x8], UR4 ;  /* 0x00000804083f75b2 */ /* 0x0000e20008000100 */
[----:B------:R0:W4:Y:S01]  /*0260*/  SYNCS.EXCH.64 URZ, [UR8+0x40], UR6 ;  /* 0x00004006083f75b2 */ /* 0x0001220008000100 */
[----:B------:R0:W0:Y:S01]  /*0270*/  SYNCS.EXCH.64 URZ, [UR8+0x10], UR4 ;  /* 0x00001004083f75b2 */ /* 0x0000220008000100 */
        /* <DEDUP_REMOVED lines=9> */
[----:B------:R-:W-:Y:S01]  /*0310*/  NOP ;  /* 0x0000000000007918 */ /* 0x000fe20000000000 */
.L_x_2:
[----:B------:R-:W5:Y:S01]  /*0320*/  SHFL.IDX PT, R0, R0, RZ, 0x1f ;  /* 0x00001fff00007589 */ /* 0x000f6200000e0000 */
[----:B------:R-:W-:Y:S01]  /*0330*/  ELECT P0, URZ, PT ;  /* 0x00000000003f782f */ /* 0x000fe20003800000 */
[----:B------:R-:W1:Y:S01]  /*0340*/  LDC R4, c[0x0][0x65c] ;  /* 0x00019700ff047b82 */ /* 0x000e620000000800 */
[----:B------:R-:W-:Y:S01]  /*0350*/  SHF.R.S32.HI R5, RZ, 0x1f, R2 ;  /* 0x0000001fff057819 */ /* 0x000fe20000011402 */
[----:B------:R-:W2:Y:S01]  /*0360*/  S2R R3, SR_CTAID.Y ;  /* 0x0000000000037919 */ /* 0x000ea20000002600 */
[----:B0-----:R-:W-:Y:S01]  /*0370*/  UMOV UR4, 0x20 ;  /* 0x0000002000047882 */ /* 0x001fe20000000000 */
[----:B------:R-:W-:Y:S01]  /*0380*/  ISETP.NE.AND P2, PT, R8, RZ, PT ;  /* 0x000000ff0800720c */ /* 0x000fe20003f45270 */
[----:B------:R-:W-:Y:S01]  /*0390*/  NOP ;  /* 0x0000000000007918 */ /* 0x000fe20000000000 */
[----:B------:R-:W-:Y:S01]  /*03a0*/  LEA.HI R5, R5, R2, RZ, 0x2 ;  /* 0x0000000205057211 */ /* 0x000fe200078f10ff */
[----:B------:R-:W-:-:S03]  /*03b0*/  NOP ;  /* 0x0000000000007918 */ /* 0x000fc60000000000 */
[----:B------:R-:W-:Y:S02]  /*03c0*/  LOP3.LUT R5, R5, 0xfffffffc, RZ, 0xc0, !PT ;  /* 0xfffffffc05057812 */ /* 0x000fe400078ec0ff */
[----:B-----5:R-:W-:-:S03]  /*03d0*/  ISETP.NE.OR P0, PT, R0, RZ, !P0 ;  /* 0x000000ff0000720c */ /* 0x020fc60004705670 */
[----:B------:R-:W-:Y:S01]  /*03e0*/  IMAD.IADD R0, R2, 0x1, -R5 ;  /* 0x0000000102007824 */ /* 0x000fe200078e0a05 */
[----:B-1----:R-:W-:Y:S01]  /*03f0*/  ISETP.NE.AND P3, PT, R4, 0x1, PT ;  /* 0x000000010400780c */ /* 0x002fe20003f65270 */
[----:B------:R-:W-:Y:S01]  /*0400*/  IMAD.MOV.U32 R5, RZ, RZ, RZ ;  /* 0x000000ffff057224 */ /* 0x000fe200078e00ff */
[----:B------:R-:W0:Y:S07]  /*0410*/  S2R R4, SR_CTAID.X ;  /* 0x0000000000047919 */ /* 0x000e2e0000002500 */
[----:B------:R-:W-:Y:S01]  /*0420*/  VOTEU.ALL UP0, P0 ;  /* 0x00000000003f7886 */ /* 0x000fe20000000000 */
[----:B------:R-:W-:-:S03]  /*0430*/  VOTEU.ALL UP1, P0 ;  /* 0x00000000003f7886 */ /* 0x000fc60000020000 */
[----:B------:R-:W0:Y:S01]  /*0440*/  @P3 LDC R19, c[0x0][0x10] ;  /* 0x00000400ff133b82 */ /* 0x000e220000000800 */
[----:B--2---:R-:W-:Y:S01]  /*0450*/  @P3 IMAD.MOV.U32 R6, RZ, RZ, R3 ;  /* 0x000000ffff063224 */ /* 0x004fe200078e0003 */
[----:B------:R-:W-:Y:S01]  /*0460*/  @!UP0 UMOV UR6, 0x400 ;  /* 0x0000040000068882 */ /* 0x000fe20000000000 */
[----:B------:R-:W-:-:S04]  /*0470*/  @!UP0 UIADD3 UR4, -UR4, 0x100000, URZ ;  /* 0x0010000004048890 */ /* 0x000fc8000fffe13f */
[----:B------:R-:W-:Y:S02]  /*0480*/  @!UP0 USHF.L.U32 UR5, UR4, 0xb, URZ ;  /* 0x0000000b04058899 */ /* 0x000fe4000800063f */
[----:B------:R-:W-:Y:S01]  /*0490*/  @!UP0 USHF.L.U32 UR4, UR4, 0x1, URZ ;  /* 0x0000000104048899 */ /* 0x000fe2000800063f */
[----:B------:R-:W-:Y:S02]  /*04a0*/  @P3 IMAD.MOV.U32 R7, RZ, RZ, RZ ;  /* 0x000000ffff073224 */ /* 0x000fe400078e00ff */
[----:B------:R-:W-:Y:S01]  /*04b0*/  @P3 IMAD.MOV.U32 R11, RZ, RZ, RZ ;  /* 0x000000ffff0b3224 */ /* 0x000fe200078e00ff */
[----:B------:R-:W1:Y:S08]  /*04c0*/  @!UP0 S2UR UR7, SR_CgaCtaId ;  /* 0x00000000000789c3 */ /* 0x000e700000008800 */
[----:B------:R-:W2:Y:S01]  /*04d0*/  @!P3 LDC R9, c[0x0][0xc] ;  /* 0x00000300ff09bb82 */ /* 0x000ea20000000800 */
[----:B0-----:R-:W-:-:S04]  /*04e0*/  @P3 IMAD.WIDE.U32 R18, R4, R19, R6 ;  /* 0x0000001304123225 */ /* 0x001fc800078e0006 */
[----:B------:R-:W-:Y:S01]  /*04f0*/  @P3 IMAD.IADD R16, R19, 0x1, R11 ;  /* 0x0000000113103824 */ /* 0x000fe200078e020b */
[----:B-1----:R-:W-:Y:S01]  /*0500*/  @!UP0 ULEA UR6, UR7, UR6, 0x18 ;  /* 0x0000000607068291 */ /* 0x002fe2000f8ec03f */
[----:B------:R-:W-:Y:S01]  /*0510*/  VOTEU.ALL UP0, P0 ;  /* 0x00000000003f7886 */ /* 0x000fe20000000000 */
[----:B------:R-:W-:-:S04]  /*0520*/  ISETP.NE.AND P0, PT, R0, 0x3, PT ;  /* 0x000000030000780c */ /* 0x000fc80003f05270 */
[----:B------:R-:W-:Y:S01]  /*0530*/  ISETP.EQ.OR P0, PT, R0, RZ, !P0 ;  /* 0x000000ff0000720c */ /* 0x000fe20004702670 */
[----:B--2---:R-:W-:-:S03]  /*0540*/  @!P3 IMAD.WIDE.U32 R6, R9, R3, R4 ;  /* 0x000000030906b225 */ /* 0x004fc600078e0004 */
[C---:B------:R-:W-:Y:S01]  /*0550*/  ISETP.EQ.AND P0, PT, R8.reuse, RZ, P0 ;  /* 0x000000ff0800720c */ /* 0x040fe20000702270 */
[----:B------:R-:W-:Y:S01]  /*0560*/  VIADD R8, R8, 0xffffffff ;  /* 0xffffffff08087836 */ /* 0x000fe20000000000 */
[----:B------:R-:W0:Y:S02]  /*0570*/  FENCE.VIEW.ASYNC.S ;  /* 0x00000000000073c6 */ /* 0x000e240000000000 */
[----:B0-----:R0:W3:Y:S01]  /*0580*/  @!UP0 SYNCS.EXCH.64 URZ, [UR6+0x80], UR4 ;  /* 0x00008004063f85b2 */ /* 0x0010e20008000100 */
[----:B------:R-:W-:Y:S01]  /*0590*/  @!P3 IMAD.MOV.U32 R18, RZ, RZ, R6 ;  /* 0x000000ffff12b224 */ /* 0x000fe200078e0006 */
[----:B------:R-:W-:Y:S01]  /*05a0*/  SEL R2, RZ, 0x1, !P0 ;  /* 0x00000001ff027807 */ /* 0x000fe20004000000 */
[----:B------:R-:W-:Y:S01]  /*05b0*/  @!P3 IMAD.MOV.U32 R16, RZ, RZ, R7 ;  /* 0x000000ffff10b224 */ /* 0x000fe200078e0007 */
[----:B------:R-:W-:-:S04]  /*05c0*/  ISETP.GE.U32.AND P1, PT, R8, 0x2, PT ;  /* 0x000000020800780c */ /* 0x000fc80003f26070 */
[----:B------:R-:W-:Y:S01]  /*05d0*/  SEL R2, R2, 0x2, P1 ;  /* 0x0000000202027807 */ /* 0x000fe20000800000 */
[----:B------:R0:W3:Y:S01]  /*05e0*/  @!UP1 SYNCS.EXCH.64 URZ, [UR6+0x88], UR4 ;  /* 0x00008804063f95b2 */ /* 0x0000e20008000100 */
[----:B------:R-:W-:Y:S01]  /*05f0*/  NOP ;  /* 0x0000000000007918 */ /* 0x000fe20000000000 */
[----:B---34-:R-:W-:Y:S06]  /*0600*/  BAR.SYNC.DEFER_BLOCKING 0x0 ;  /* 0x0000000000007b1d */ /* 0x018fec0000010000 */
[----:B------:R-:W-:Y:S05]  /*0610*/  @!P2 BRA `(.L_x_3) ;  /* 0x000000c400d8a947 */ /* 0x000fea0003800000 */
[----:B------:R-:W-:-:S13]  /*0620*/  ISETP.GT.U32.AND P0, PT, R8, 0x1, PT ;  /* 0x000000010800780c */ /* 0x000fda0003f04070 */
[----:B0-----:R-:W-:Y:S05]  /*0630*/  @P0 EXIT ;  /* 0x000000000000094d */ /* 0x001fea0003800000 */
[----:B------:R-:W-:Y:S01]  /*0640*/  ULDC.64 UR4, c[0x0][0x650] ;  /* 0x0001940000047ab9 */ /* 0x000fe20000000a00 */
[----:B------:R-:W-:Y:S01]  /*0650*/  PRMT R0, RZ, 0x7610, R0 ;  /* 0x00007610ff007816 */ /* 0x000fe20000000000 */
[----:B------:R-:W-:Y:S01]  /*0660*/  IMAD.MOV.U32 R22, RZ, RZ, -0x1 ;  /* 0xffffffffff167424 */ /* 0x000fe200078e00ff */
[----:B------:R-:W-:Y:S01]  /*0670*/  ISETP.GE.U32.AND P0, PT, R18, UR4, PT ;  /* 0x0000000412007c0c */ /* 0x000fe2000bf06070 */
[----:B------:R-:W-:Y:S02]  /*0680*/  IMAD.MOV.U32 R19, RZ, RZ, -0x1 ;  /* 0xffffffffff137424 */ /* 0x000fe400078e00ff */
[----:B------:R-:W-:Y:S01]  /*0690*/  IMAD.MOV.U32 R17, RZ, RZ, -0x1 ;  /* 0xffffffffff117424 */ /* 0x000fe200078e00ff */
[----:B------:R-:W-:-:S13]  /*06a0*/  ISETP.GE.U32.AND.EX P0, PT, R16, UR5, PT, P0 ;  /* 0x0000000510007c0c */ /* 0x000fda000bf06100 */
[----:B------:R-:W-:Y:S05]  /*06b0*/  @P0 BRA `(.L_x_4) ;  /* 0x00000004005c0947 */ /* 0x000fea0003800000 */
[----:B------:R-:W0:Y:S01]  /*06c0*/  LDC.64 R14, c[0x0][0x628] ;  /* 0x00018a00ff0e7b82 */ /* 0x000e220000000a00 */
[----:B------:R-:W-:Y:S02]  /*06d0*/  IMAD.MOV.U32 R6, RZ, RZ, R18 ;  /* 0x000000ffff067224 */ /* 0x000fe400078e0012 */
[----:B------:R-:W-:-:S05]  /*06e0*/  IMAD.MOV.U32 R7, RZ, RZ, R16 ;  /* 0x000000ffff077224 */ /* 0x000fca00078e0010 */
[----:B------:R-:W1:Y:S08]  /*06f0*/  LDC R0, c[0x0][0x630] ;  /* 0x00018c00ff007b82 */ /* 0x000e700000000800 */
[----:B------:R-:W2:Y:S01]  /*0700*/  LDC.64 R20, c[0x0][0x620] ;  /* 0x00018800ff147b82 */ /* 0x000ea20000000a00 */
[----:B0-----:R-:W-:-:S04]  /*0710*/  ISETP.NE.U32.AND P0, PT, R14, RZ, PT ;  /* 0x000000ff0e00720c */ /* 0x001fc80003f05070 */
[----:B------:R-:W-:-:S13]  /*0720*/  ISETP.NE.AND.EX P0, PT, R15, RZ, PT, P0 ;  /* 0x000000ff0f00720c */ /* 0x000fda0003f05300 */
[----:B-12---:R-:W-:Y:S05]  /*0730*/  @!P0 BRA `(.L_x_5) ;  /* 0x0000000000288947 */ /* 0x006fea0003800000 */
[----:B------:R-:W0:Y:S02]  /*0740*/  LDC R11, c[0x0][0x634] ;  /* 0x00018d00ff0b7b82 */ /* 0x000e240000000800 */
[----:B0-----:R-:W-:-:S05]  /*0750*/  IADD3 R11, P0, R18, R11, RZ ;  /* 0x0000000b120b7210 */ /* 0x001fca0007f1e0ff */
[----:B------:R-:W-:-:S04]  /*0760*/  IMAD.X R13, RZ, RZ, R16, P0 ;  /* 0x000000ffff0d7224 */ /* 0x000fc800000e0610 */
[----:B------:R-:W-:-:S04]  /*0770*/  IMAD.WIDE.U32 R6, R13, R14, RZ ;  /* 0x0000000e0d067225 */ /* 0x000fc800078e00ff */
[----:B------:R-:W-:-:S04]  /*0780*/  IMAD.WIDE.U32 R8, P0, R11, R15, R6 ;  /* 0x0000000f0b087225 */ /* 0x000fc80007800006 */
[----:B------:R-:W-:-:S04]  /*0790*/  IMAD.WIDE.U32 R6, R11, R14, RZ ;  /* 0x0000000e0b067225 */ /* 0x000fc800078e00ff */
[----:B------:R-:W-:Y:S01]  /*07a0*/  IMAD.X R11, RZ, RZ, RZ, P0 ;  /* 0x000000ffff0b7224 */ /* 0x000fe200000e06ff */
[----:B------:R-:W-:Y:S01]  /*07b0*/  IADD3 RZ, P0, R7, R8, RZ ;  /* 0x0000000807ff7210 */ /* 0x000fe20007f1e0ff */
[----:B------:R-:W-:-:S04]  /*07c0*/  IMAD.MOV.U32 R10, RZ, RZ, R9 ;  /* 0x000000ffff0a7224 */ /* 0x000fc800078e0009 */
[----:B------:R-:W-:-:S08]  /*07d0*/  IMAD.WIDE.U32.X R6, R13, R15, R10, P0 ;  /* 0x0000000f0d067225 */ /* 0x000fd000000e040a */
.L_x_5:
[-CC-:B------:R-:W-:Y:S01]  /*07e0*/  SHF.R.U64 R25, R6, R0.reuse, R7.reuse ;  /* 0x0000000006197219 */ /* 0x180fe20000001207 */
[----:B------:R-:W0:Y:S01]  /*07f0*/  LDC R10, c[0x0][0x618] ;  /* 0x00018600ff0a7b82 */ /* 0x000e220000000800 */
[----:B------:R-:W-:Y:S01]  /*0800*/  SHF.R.U32.HI R5, RZ, R0, R7 ;  /* 0x00000000ff057219 */ /* 0x000fe20000011607 */
[----:B------:R-:W-:Y:S01]  /*0810*/  ULDC UR4, c[0x0][0x150] ;  /* 0x0000540000047ab9 */ /* 0x000fe20000000800 */
[----:B------:R-:W-:Y:S01]  /*0820*/  IADD3 R9, P0, RZ, -R25, RZ ;  /* 0x80000019ff097210 */ /* 0x000fe20007f1e0ff */
[----:B------:R-:W-:Y:S01]  /*0830*/  IMAD.MOV.U32 R19, RZ, RZ, R16 ;  /* 0x000000ffff137224 */ /* 0x000fe200078e0010 */
[----:B------:R-:W-:-:S03]  /*0840*/  I2FP.F32.U32 R0, R4 ;  /* 0x0000000400007245 */ /* 0x000fc60000201000 */
[----:B------:R-:W1:Y:S01]  /*0850*/  LDC.64 R26, c[0x0][0x640] ;  /* 0x00019000ff1a7b82 */ /* 0x000e620000000a00 */
[----:B------:R-:W-:Y:S02]  /*0860*/  IMAD.X R11, RZ, RZ, ~R5, P0 ;  /* 0x000000ffff0b7224 */ /* 0x000fe400000e0e05 */
[----:B------:R-:W-:Y:S01]  /*0870*/  FMUL R0, R0, UR4 ;  /* 0x0000000400007c20 */ /* 0x000fe20008400000 */
[----:B------:R-:W-:Y:S01]  /*0880*/  IMAD.WIDE.U32 R6, R9, R20, R18 ;  /* 0x0000001409067225 */ /* 0x000fe200078e0012 */
[----:B------:R-:W-:-:S03]  /*0890*/  ULDC UR4, c[0x0][0x154] ;  /* 0x0000550000047ab9 */ /* 0x000fc60000000800 */
[----:B------:R-:W-:Y:S01]  /*08a0*/  IMAD R8, R11, R20, RZ ;  /* 0x000000140b087224 */ /* 0x000fe200078e02ff */
[----:B------:R-:W2:Y:S01]  /*08b0*/  LDC R5, c[0x0][0x144] ;  /* 0x00005100ff057b82 */ /* 0x000ea20000000800 */
[----:B------:R-:W3:Y:S02]  /*08c0*/  F2I.U32.TRUNC.NTZ R0, R0 ;  /* 0x0000000000007305 */ /* 0x000ee4000020f000 */
[----:B------:R-:W-:-:S04]  /*08d0*/  IMAD R9, R9, R21, R8 ;  /* 0x0000001509097224 */ /* 0x000fc800078e0208 */
[----:B------:R-:W-:Y:S01]  /*08e0*/  IMAD.IADD R7, R7, 0x1, R9 ;  /* 0x0000000107077824 */ /* 0x000fe200078e0209 */
[----:B------:R-:W4:Y:S01]  /*08f0*/  LDC R12, c[0x0][0x608] ;  /* 0x00018200ff0c7b82 */ /* 0x000f220000000800 */
[----:B------:R-:W-:-:S03]  /*0900*/  IMAD.MOV.U32 R9, RZ, RZ, -0x1 ;  /* 0xffffffffff097424 */ /* 0x000fc600078e00ff */
[-CC-:B0-----:R-:W-:Y:S02]  /*0910*/  SHF.R.U64 R20, R6, R10.reuse, R7.reuse ;  /* 0x0000000a06147219 */ /* 0x181fe40000001207 */
[----:B------:R-:W-:Y:S02]  /*0920*/  I2FP.F32.U32 R6, R3 ;  /* 0x0000000300067245 */ /* 0x000fe40000201000 */
[----:B------:R-:W0:Y:S01]  /*0930*/  LDC R22, c[0x0][0x658] ;  /* 0x00019600ff167b82 */ /* 0x000e220000000800 */
[----:B-1----:R-:W-:Y:S01]  /*0940*/  ISETP.NE.U32.AND P0, PT, R26, RZ, PT ;  /* 0x000000ff1a00720c */ /* 0x002fe20003f05070 */
[----:B---3--:R-:W-:Y:S01]  /*0950*/  IMAD.MOV R8, RZ, RZ, -R0 ;  /* 0x000000ffff087224 */ /* 0x008fe200078e0a00 */
[----:B------:R-:W-:Y:S01]  /*0960*/  SHF.R.U32.HI R7, RZ, R10, R7 ;  /* 0x0000000aff077219 */ /* 0x000fe20000011607 */
[----:B------:R-:W-:Y:S01]  /*0970*/  FMUL R6, R6, UR4 ;  /* 0x0000000406067c20 */ /* 0x000fe20008400000 */
[----:B------:R-:W-:-:S03]  /*0980*/  ISETP.NE.AND.EX P0, PT, R27, RZ, PT, P0 ;  /* 0x000000ff1b00720c */ /* 0x000fc60003f05300 */
[----:B------:R-:W1:Y:S01]  /*0990*/  LDC R14, c[0x0][0x148] ;  /* 0x00005200ff0e7b82 */ /* 0x000e620000000800 */
[----:B--2---:R-:W-:-:S07]  /*09a0*/  IMAD R0, R5, R8, R4 ;  /* 0x0000000805007224 */ /* 0x004fce00078e0204 */
[----:B------:R-:W2:Y:S01]  /*09b0*/  LDC R24, c[0x0][0x600] ;  /* 0x00018000ff187b82 */ /* 0x000ea20000000800 */
[-CC-:B----4-:R-:W-:Y:S02]  /*09c0*/  SHF.R.U64 R28, R20, R12.reuse, R7.reuse ;  /* 0x0000000c141c7219 */ /* 0x190fe40000001207 */
[----:B------:R-:W-:Y:S01]  /*09d0*/  SHF.R.U32.HI R5, RZ, R12, R7 ;  /* 0x0000000cff057219 */ /* 0x000fe20000011607 */
[----:B------:R-:W-:Y:S01]  /*09e0*/  IMAD.MOV.U32 R7, RZ, RZ, 0x1 ;  /* 0x00000001ff077424 */ /* 0x000fe200078e00ff */
[----:B------:R3:W4:Y:S03]  /*09f0*/  F2I.U32.TRUNC.NTZ R12, R6 ;  /* 0x00000006000c7305 */ /* 0x000726000020f000 */
[----:B------:R-:W1:Y:S01]  /*0a00*/  LDC R15, c[0x0][0x648] ;  /* 0x00019200ff0f7b82 */ /* 0x000e620000000800 */
[-C--:B0-----:R-:W-:Y:S02]  /*0a10*/  SHF.L.U32 R4, R9, R22.reuse, RZ ;  /* 0x0000001609047219 */ /* 0x081fe400000006ff */
[----:B------:R-:W-:-:S02]  /*0a20*/  SHF.R.U64 R30, R28, R22, R5 ;  /* 0x000000161c1e7219 */ /* 0x000fc40000001205 */
[----:B------:R-:W-:Y:S02]  /*0a30*/  LOP3.LUT R11, RZ, R4, RZ, 0x33, !PT ;  /* 0x00000004ff0b7212 */ /* 0x000fe400078e33ff */
[-C--:B------:R-:W-:Y:S01]  /*0a40*/  SHF.R.U32.HI R5, RZ, R22.reuse, R5 ;  /* 0x00000016ff057219 */ /* 0x080fe20000011605 */
[----:B------:R-:W0:Y:S01]  /*0a50*/  LDC R17, c[0x0][0x638] ;  /* 0x00018e00ff117b82 */ /* 0x000e220000000800 */
[----:B------:R-:W-:Y:S01]  /*0a60*/  SHF.L.U32 R10, R7, R22, RZ ;  /* 0x00000016070a7219 */ /* 0x000fe200000006ff */
[----:B------:R-:W-:-:S06]  /*0a70*/  IMAD.MOV.U32 R4, RZ, RZ, R30 ;  /* 0x000000ffff047224 */ /* 0x000fcc00078e001e */
[----:B------:R-:W0:Y:S01]  /*0a80*/  LDC R19, c[0x0][0x610] ;  /* 0x00018400ff137b82 */ /* 0x000e220000000800 */
[----:B---34-:R-:W-:Y:S05]  /*0a90*/  @!P0 BRA `(.L_x_6) ;  /* 0x0000000000288947 */ /* 0x018fea0003800000 */
[----:B------:R-:W3:Y:S02]  /*0aa0*/  LDC R9, c[0x0][0x64c] ;  /* 0x00019300ff097b82 */ /* 0x000ee40000000800 */
[----:B---3--:R-:W-:-:S05]  /*0ab0*/  IADD3 R9, P0, R30, R9, RZ ;  /* 0x000000091e097210 */ /* 0x008fca0007f1e0ff */
        /* <DEDUP_REMOVED lines=8> */
.L_x_6:
[----:B-1----:R-:W-:Y:S01]  /*0b40*/  SHF.R.U64 R4, R4, R15, R5 ;  /* 0x0000000f04047219 */ /* 0x002fe20000001205 */
[----:B--2---:R-:W-:Y:S01]  /*0b50*/  VIADD R5, R24, 0xffffffff ;  /* 0xffffffff18057836 */ /* 0x004fe20000000000 */
[----:B------:R-:W-:Y:S01]  /*0b60*/  LOP3.LUT R11, R28, R11, RZ, 0xc0, !PT ;  /* 0x0000000b1c0b7212 */ /* 0x000fe200078ec0ff */
[----:B------:R-:W-:Y:S02]  /*0b70*/  IMAD.MOV R12, RZ, RZ, -R12 ;  /* 0x000000ffff0c7224 */ /* 0x000fe400078e0a0c */
[----:B------:R-:W-:Y:S01]  /*0b80*/  IMAD.MOV R6, RZ, RZ, -R4 ;  /* 0x000000ffff067224 */ /* 0x000fe200078e0a04 */
[----:B------:R-:W-:Y:S01]  /*0b90*/  LOP3.LUT R5, R20, R5, RZ, 0xc0, !PT ;  /* 0x0000000514057212 */ /* 0x000fe200078ec0ff */
[----:B------:R-:W-:Y:S02]  /*0ba0*/  @P3 IMAD R0, R14, R12, R3 ;  /* 0x0000000c0e003224 */ /* 0x000fe400078e0203 */
[----:B------:R-:W-:Y:S02]  /*0bb0*/  IMAD R11, R10, R4, R11 ;  /* 0x000000040a0b7224 */ /* 0x000fe400078e020b */
[----:B0-----:R-:W-:-:S02]  /*0bc0*/  IMAD R3, R6, R17, R30 ;  /* 0x0000001106037224 */ /* 0x001fc400078e021e */
[----:B------:R-:W-:Y:S02]  /*0bd0*/  IMAD R22, R11, R19, R0 ;  /* 0x000000130b167224 */ /* 0x000fe400078e0200 */
[----:B------:R-:W-:Y:S02]  /*0be0*/  IMAD R3, R3, R24, R5 ;  /* 0x0000001803037224 */ /* 0x000fe400078e0205 */
[----:B------:R-:W-:Y:S02]  /*0bf0*/  IMAD.MOV.U32 R0, RZ, RZ, 0x1 ;  /* 0x00000001ff007424 */ /* 0x000fe400078e00ff */
[----:B------:R-:W-:Y:S01]  /*0c00*/  IMAD.MOV.U32 R17, RZ, RZ, R25 ;  /* 0x000000ffff117224 */ /* 0x000fe200078e0019 */
[----:B------:R-:W-:Y:S02]  /*0c10*/  SEL R19, R3, R22, !P3 ;  /* 0x0000001603137207 */ /* 0x000fe40005800000 */
[----:B------:R-:W-:-:S07]  /*0c20*/  SEL R22, R22, R3, !P3 ;  /* 0x0000000316167207 */ /* 0x000fce0005800000 */
.L_x_4:
[----:B------:R-:W-:-:S08]  /*0c30*/  NOP ;  /* 0x0000000000007918 */ /* 0x000fd00000000000 */
[----:B------:R-:W0:Y:S02]  /*0c40*/  USETMAXREG.TRY_ALLOC.CTAPOOL UP0, 0xe8 ;  /* 0x000000e8000079c8 */ /* 0x000e240008000600 */
[----:B0-----:R-:W-:-:S13]  /*0c50*/  PLOP3.LUT P0, PT, PT, PT, UP0, 0x80, 0x0 ;  /* 0x000000000000781c */ /* 0x001fda0003f0f008 */
[----:B------:R-:W-:Y:S05]  /*0c60*/  @!P0 BRA `(.L_x_4) ;  /* 0xfffffffc00f08947 */ /* 0x000fea000383ffff */
[----:B------:R-:W-:Y:S01]  /*0c70*/  ULDC.64 UR4, c[0x0][0x598] ;  /* 0x0001660000047ab9 */ /* 0x000fe20000000a00 */
[----:B------:R-:W-:Y:S01]  /*0c80*/  ULDC.64 UR36, c[0x0][0x208] ;  /* 0x0000820000247ab9 */ /* 0x000fe20000000a00 */
[----:B------:R-:W-:-:S04]  /*0c90*/  ISETP.NE.U32.AND P0, PT, RZ, UR4, PT ;  /* 0x00000004ff007c0c */ /* 0x000fc8000bf05070 */
[----:B------:R-:W-:-:S13]  /*0ca0*/  ISETP.NE.AND.EX P0, PT, RZ, UR5, PT, P0 ;  /* 0x00000005ff007c0c */ /* 0x000fda000bf05300 */
[----:B------:R-:W-:Y:S05]  /*0cb0*/  @!P0 BRA `(.L_x_7) ;  /* 0x00000000001c8947 */ /* 0x000fea0003800000 */
[----:B------:R-:W0:Y:S02]  /*0cc0*/  LDC.64 R4, c[0x0][0x598] ;  /* 0x00016600ff047b82 */ /* 0x000e240000000a00 */
[----:B0-----:R-:W2:Y:S02]  /*0cd0*/  LDG.E.64 R4, desc[UR36][R4.64] ;  /* 0x0000002404047981 */ /* 0x001ea4000c1e1b00 */
[----:B--2---:R-:W-:-:S04]  /*0ce0*/  ISETP.NE.U32.AND P0, PT, R4, RZ, PT ;  /* 0x000000ff0400720c */ /* 0x004fc80003f05070 */
[----:B------:R-:W-:-:S13]  /*0cf0*/  ISETP.NE.AND.EX P0, PT, R5, RZ, PT, P0 ;  /* 0x000000ff0500720c */ /* 0x000fda0003f05300 */
[----:B------:R-:W-:Y:S05]  /*0d00*/  @!P0 BRA `(.L_x_7) ;  /* 0x0000000000088947 */ /* 0x000fea0003800000 */
[----:B------:R0:W5:Y:S01]  /*0d10*/  LD.E R169, desc[UR36][R4.64] ;  /* 0x0000002404a97980 */ /* 0x000162000c101900 */
[----:B------:R-:W-:Y:S05]  /*0d20*/  BRA `(.L_x_8) ;  /* 0x0000000000247947 */ /* 0x000fea0003800000 */
.L_x_7:
[----:B------:R-:W-:Y:S02]  /*0d30*/  ULDC.64 UR4, c[0x0][0x588] ;  /* 0x0001620000047ab9 */ /* 0x000fe40000000a00 */
[----:B------:R-:W-:-:S04]  /*0d40*/  ISETP.NE.U32.AND P0, PT, RZ, UR4, PT ;  /* 0x00000004ff007c0c */ /* 0x000fc8000bf05070 */
[----:B------:R-:W-:-:S13]  /*0d50*/  ISETP.NE.AND.EX P0, PT, RZ, UR5, PT, P0 ;  /* 0x00000005ff007c0c */ /* 0x000fda000bf05300 */
[----:B------:R-:W-:Y:S05]  /*0d60*/  @!P0 BRA `(.L_x_9) ;  /* 0x00000000000c8947 */ /* 0x000fea0003800000 */
[----:B------:R-:W0:Y:S02]  /*0d70*/  LDC.64 R4, c[0x0][0x588] ;  /* 0x00016200ff047b82 */ /* 0x000e240000000a00 */
[----:B0-----:R1:W5:Y:S01]  /*0d80*/  LDG.E R169, desc[UR36][R4.64] ;  /* 0x0000002404a97981 */ /* 0x001362000c1e1900 */
[----:B------:R-:W-:Y:S05]  /*0d90*/  BRA `(.L_x_8) ;  /* 0x0000000000087947 */ /* 0x000fea0003800000 */
.L_x_9:
[----:B------:R-:W-:Y:S02]  /*0da0*/  ULDC UR4, c[0x0][0x580] ;  /* 0x0001600000047ab9 */ /* 0x000fe40000000800 */
[----:B------:R-:W-:-:S07]  /*0db0*/  IMAD.U32 R169, RZ, RZ, UR4 ;  /* 0x00000004ffa97e24 */ /* 0x000fce000f8e00ff */
.L_x_8:
[----:B------:R-:W-:Y:S02]  /*0dc0*/  ULDC.64 UR4, c[0x0][0x5a0] ;  /* 0x0001680000047ab9 */ /* 0x000fe40000000a00 */
[----:B------:R-:W-:-:S04]  /*0dd0*/  ISETP.NE.U32.AND P0, PT, RZ, UR4, PT ;  /* 0x00000004ff007c0c */ /* 0x000fc8000bf05070 */
[----:B------:R-:W-:-:S13]  /*0de0*/  ISETP.NE.AND.EX P0, PT, RZ, UR5, PT, P0 ;  /* 0x00000005ff007c0c */ /* 0x000fda000bf05300 */
[----:B------:R-:W-:Y:S05]  /*0df0*/  @!P0 BRA `(.L_x_10) ;  /* 0x00000000001c8947 */ /* 0x000fea0003800000 */
[----:B01----:R-:W0:Y:S02]  /*0e00*/  LDC.64 R4, c[0x0][0x5a0] ;  /* 0x00016800ff047b82 */ /* 0x003e240000000a00 */
[----:B0-----:R-:W2:Y:S02]  /*0e10*/  LDG.E.64 R4, desc[UR36][R4.64] ;  /* 0x0000002404047981 */ /* 0x001ea4000c1e1b00 */
[----:B--2---:R-:W-:-:S04]  /*0e20*/  ISETP.NE.U32.AND P0, PT, R4, RZ, PT ;  /* 0x000000ff0400720c */ /* 0x004fc80003f05070 */
[----:B------:R-:W-:-:S13]  /*0e30*/  ISETP.NE.AND.EX P0, PT, R5, RZ, PT, P0 ;  /* 0x000000ff0500720c */ /* 0x000fda0003f05300 */
[----:B------:R-:W-:Y:S05]  /*0e40*/  @!P0 BRA `(.L_x_10) ;  /* 0x0000000000088947 */ /* 0x000fea0003800000 */
[----:B------:R0:W5:Y:S01]  /*0e50*/  LD.E R168, desc[UR36][R4.64] ;  /* 0x0000002404a87980 */ /* 0x000162000c101900 */
[----:B------:R-:W-:Y:S05]  /*0e60*/  BRA `(.L_x_11) ;  /* 0x0000000000247947 */ /* 0x000fea0003800000 */
.L_x_10:
[----:B------:R-:W-:Y:S02]  /*0e70*/  ULDC.64 UR4, c[0x0][0x590] ;  /* 0x0001640000047ab9 */ /* 0x000fe40000000a00 */
[----:B------:R-:W-:-:S04]  /*0e80*/  ISETP.NE.U32.AND P0, PT, RZ, UR4, PT ;  /* 0x00000004ff007c0c */ /* 0x000fc8000bf05070 */
[----:B------:R-:W-:-:S13]  /*0e90*/  ISETP.NE.AND.EX P0, PT, RZ, UR5, PT, P0 ;  /* 0x00000005ff007c0c */ /* 0x000fda000bf05300 */
[----:B------:R-:W-:Y:S05]  /*0ea0*/  @!P0 BRA `(.L_x_12) ;  /* 0x00000000000c8947 */ /* 0x000fea0003800000 */
[----:B01----:R-:W0:Y:S02]  /*0eb0*/  LDC.64 R4, c[0x0][0x590] ;  /* 0x00016400ff047b82 */ /* 0x003e240000000a00 */
[----:B0-----:R1:W5:Y:S01]  /*0ec0*/  LDG.E R168, desc[UR36][R4.64] ;  /* 0x0000002404a87981 */ /* 0x001362000c1e1900 */
[----:B------:R-:W-:Y:S05]  /*0ed0*/  BRA `(.L_x_11) ;  /* 0x0000000000087947 */ /* 0x000fea0003800000 */
.L_x_12:
[----:B------:R-:W-:Y:S02]  /*0ee0*/  ULDC UR4, c[0x0][0x584] ;  /* 0x0001610000047ab9 */ /* 0x000fe40000000800 */
[----:B------:R-:W-:-:S07]  /*0ef0*/  IMAD.U32 R168, RZ, RZ, UR4 ;  /* 0x00000004ffa87e24 */ /* 0x000fce000f8e00ff */
.L_x_11:
[----:B------:R-:W-:-:S13]  /*0f00*/  LOP3.LUT P0, RZ, R0, 0xff, RZ, 0xc0, !PT ;  /* 0x000000ff00ff7812 */ /* 0x000fda000780c0ff */
[----:B------:R-:W-:Y:S05]  /*0f10*/  @!P0 EXIT ;  /* 0x000000000000894d */ /* 0x000fea0003800000 */
[----:B------:R-:W-:Y:S01]  /*0f20*/  ULDC UR4, c[0x0][0x28c] ;  /* 0x0000a30000047ab9 */ /* 0x000fe20000000800 */
[----:B------:R-:W-:Y:S01]  /*0f30*/  LOP3.LUT R170, R2, 0x1, RZ, 0xfc, !PT ;  /* 0x0000000102aa7812 */ /* 0x000fe200078efcff */
[----:B------:R-:W-:Y:S01]  /*0f40*/  UIADD3 UR4, UR4, 0x1f, URZ ;  /* 0x0000001f04047890 */ /* 0x000fe2000fffe03f */
[----:B------:R-:W-:Y:S01]  /*0f50*/  UMOV UR38, URZ ;  /* 0x0000003f00267c82 */ /* 0x000fe20008000000 */
[----:B------:R-:W-:Y:S02]  /*0f60*/  UMOV UR39, URZ ;  /* 0x0000003f00277c82 */ /* 0x000fe40008000000 */
[----:B------:R-:W-:-:S04]  /*0f70*/  USHF.R.S32.HI UR5, URZ, 0x1f, UR4 ;  /* 0x0000001f3f057899 */ /* 0x000fc80008011404 */
[----:B------:R-:W-:-:S04]  /*0f80*/  ULEA.HI UR5, UR5, UR4, URZ, 0x5 ;  /* 0x0000000405057291 */ /* 0x000fc8000f8f283f */
[----:B------:R-:W-:-:S12]  /*0f90*/  USHF.R.S32.HI UR40, URZ, 0x5, UR5 ;  /* 0x000000053f287899 */ /* 0x000fd80008011405 */
.L_x_270:
[----:B------:R-:W-:Y:S01]  /*0fa0*/  LOP3.LUT R0, R23, 0x80, RZ, 0xc0, !PT ;  /* 0x0000008017007812 */ /* 0x000fe200078ec0ff */
[----:B--2---:R-:W2:Y:S01]  /*0fb0*/  S2UR UR6, SR_CgaCtaId ;  /* 0x00000000000679c3 */ /* 0x004ea20000008800 */
[----:B------:R-:W-:Y:S02]  /*0fc0*/  UMOV UR41, 0x400 ;  /* 0x0000040000297882 */ /* 0x000fe40000000000 */
[----:B------:R-:W-:-:S06]  /*0fd0*/  SHF.R.U32.HI R0, RZ, 0x7, R0 ;  /* 0x00000007ff007819 */ /* 0x000fcc0000011600 */
[----:B------:R-:W3:Y:S01]  /*0fe0*/  SHFL.IDX PT, R0, R0, RZ, 0x1f ;  /* 0x00001fff00007589 */ /* 0x000ee200000e0000 */
[----:B--2---:R-:W-:Y:S01]  /*0ff0*/  ULEA UR41, UR6, UR41, 0x18 ;  /* 0x0000002906297291 */ /* 0x004fe2000f8ec03f */
[----:B---3--:R-:W-:-:S13]  /*1000*/  R2UR UR4, R0 ;  /* 0x00000000000472ca */ /* 0x008fda00000e0000 */
[----:B------:R-:W-:-:S04]  /*1010*/  ULEA.HI UR5, UR4, UR4, URZ, 0x1 ;  /* 0x0000000404057291 */ /* 0x000fc8000f8f083f */
[----:B------:R-:W-:-:S04]  /*1020*/  ULOP3.LUT UR5, UR5, 0xffffe, URZ, 0xc0, !UPT ;  /* 0x000ffffe05057892 */ /* 0x000fc8000f8ec03f */
[----:B------:R-:W-:-:S03]  /*1030*/  UIADD3 UR5, UR4, -UR5, URZ ;  /* 0x8000000504057290 */ /* 0x000fc6000fffe03f */
[----:B------:R-:W-:Y:S01]  /*1040*/  ULDC UR4, c[0x0][0x28c] ;  /* 0x0000a30000047ab9 */ /* 0x000fe20000000800 */
[----:B------:R-:W-:Y:S01]  /*1050*/  ULEA UR5, UR5, UR41, 0xc ;  /* 0x0000002905057291 */ /* 0x000fe2000f8e603f */
[----:B------:R-:W-:-:S03]  /*1060*/  ISETP.LT.AND P0, PT, RZ, UR4, PT ;  /* 0x00000004ff007c0c */ /* 0x000fc6000bf01270 */
[----:B------:R-:W-:-:S04]  /*1070*/  UIADD3 UR5, UR5, 0x180, URZ ;  /* 0x0000018005057890 */ /* 0x000fc8000fffe03f */
[----:B------:R-:W-:-:S04]  /*1080*/  USHF.R.U32.HI UR5, URZ, 0x4, UR5 ;  /* 0x000000043f057899 */ /* 0x000fc80008011605 */
[----:B------:R-:W-:Y:S02]  /*1090*/  ULOP3.LUT UR42, UR5, 0x3fff, URZ, 0xc0, !UPT ;  /* 0x00003fff052a7892 */ /* 0x000fe4000f8ec03f */
[----:B-1--45:R-:W-:Y:S10]  /*10a0*/  @P0 BRA `(.L_x_13) ;  /* 0x0000000000400947 */ /* 0x032ff40003800000 */
[----:B------:R-:W-:Y:S01]  /*10b0*/  MOV R0, 0x0 ;  /* 0x0000000000007802 */ /* 0x000fe20000000f00 */
[----:B------:R-:W-:Y:S01]  /*10c0*/  ULDC.64 UR4, c[0x4][0x68] ;  /* 0x01001a0000047ab9 */ /* 0x000fe20000000a00 */
[----:B------:R-:W-:Y:S01]  /*10d0*/  ULDC.64 UR6, c[0x4][0x8] ;  /* 0x0100020000067ab9 */ /* 0x000fe20000000a00 */
[----:B01----:R-:W-:Y:S01]  /*10e0*/  IMAD.U32 R4, RZ, RZ, UR4 ;  /* 0x00000004ff047e24 */ /* 0x003fe2000f8e00ff */
[----:B------:R0:W1:Y:S01]  /*10f0*/  LDC.64 R14, c[0x4][R0] ;  /* 0x01000000000e7b82 */ /* 0x0000620000000a00 */
[----:B------:R-:W-:Y:S01]  /*1100*/  IMAD.U32 R5, RZ, RZ, UR5 ;  /* 0x00000005ff057e24 */ /* 0x000fe2000f8e00ff */
[----:B------:R-:W-:Y:S01]  /*1110*/  ULDC.64 UR4, c[0x4][0x70] ;  /* 0x01001c0000047ab9 */ /* 0x000fe20000000a00 */
[----:B------:R-:W-:Y:S02]  /*1120*/  IMAD.U32 R10, RZ, RZ, UR6 ;  /* 0x00000006ff0a7e24 */ /* 0x000fe4000f8e00ff */
[----:B------:R-:W-:Y:S02]  /*1130*/  IMAD.U32 R6, RZ, RZ, UR4 ;  /* 0x00000004ff067e24 */ /* 0x000fe4000f8e00ff */
[----:B------:R-:W-:-:S02]  /*1140*/  IMAD.U32 R7, RZ, RZ, UR5 ;  /* 0x00000005ff077e24 */ /* 0x000fc4000f8e00ff */
[----:B------:R-:W-:Y:S02]  /*1150*/  IMAD.U32 R11, RZ, RZ, UR7 ;  /* 0x00000007ff0b7e24 */ /* 0x000fe4000f8e00ff */
[----:B------:R-:W-:Y:S02]  /*1160*/  IMAD.MOV.U32 R8, RZ, RZ, 0x1e1 ;  /* 0x000001e1ff087424 */ /* 0x000fe400078e00ff */
[----:B------:R-:W-:Y:S02]  /*1170*/  IMAD.MOV.U32 R12, RZ, RZ, 0x1 ;  /* 0x00000001ff0c7424 */ /* 0x000fe400078e00ff */
[----:B0-----:R-:W-:-:S07]  /*1180*/  IMAD.MOV.U32 R13, RZ, RZ, RZ ;  /* 0x000000ffff0d7224 */ /* 0x001fce00078e00ff */
[----:B------:R-:W-:-:S07]  /*1190*/  LEPC R20, `(.L_x_13) ;  /* 0x000000001014794e */ /* 0x000fce0000000000 */
[----:B-1---5:R-:W-:Y:S05]  /*11a0*/  CALL.ABS.NOINC R14 ;  /* 0x000000000e007343 */ /* 0x022fea0003c00000 */
.L_x_13:
[----:B------:R-:W-:-:S13]  /*11b0*/  ISETP.NE.AND P0, PT, R170, 0x3, PT ;  /* 0x00000003aa00780c */ /* 0x000fda0003f05270 */
[----:B------:R-:W-:Y:S05]  /*11c0*/  @!P0 BRA `(.L_x_14) ;  /* 0x0000000000048947 */ /* 0x000fea0003800000 */
[----:B------:R-:W-:Y:S01]  /*11d0*/  BPT.TRAP 0x1 ;  /* 0x000000040000795c */ /* 0x000fe20000300000 */
.L_x_14:
[----:B------:R-:W-:Y:S02]  /*11e0*/  IMAD.U32 R3, RZ, RZ, UR39 ;  /* 0x00000027ff037e24 */ /* 0x000fe4000f8e00ff */
[----:B------:R-:W-:-:S03]  /*11f0*/  IMAD.U32 R0, RZ, RZ, UR38 ;  /* 0x00000026ff007e24 */ /* 0x000fc6000f8e00ff */
[----:B------:R-:W-:Y:S02]  /*1200*/  LEA R3, R3, UR41, 0x3 ;  /* 0x0000002903037c11 */ /* 0x000fe4000f8e18ff */
[----:B------:R-:W-:-:S04]  /*1210*/  SHF.L.U32 R0, R0, 0x1f, RZ ;  /* 0x0000001f00007819 */ /* 0x000fc800000006ff */
[----:B------:R2:W3:Y:S01]  /*1220*/  SYNCS.PHASECHK.TRANS64.TRYWAIT P1, [R3+URZ], R0 ;  /* 0x00000000030075a7 */ /* 0x0004e2000802017f */
[----:B------:R-:W-:Y:S05]  /*1230*/  @!P0 BRA `(.L_x_15) ;  /* 0x0000000000048947 */ /* 0x000fea0003800000 */
[----:B------:R-:W-:Y:S01]  /*1240*/  BPT.TRAP 0x1 ;  /* 0x000000040000795c */ /* 0x000fe20000300000 */
.L_x_15:
[----:B---3--:R-:W-:Y:S05]  /*1250*/  @P1 BRA `(.L_x_16) ;  /* 0x0000000000081947 */ /* 0x008fea0003800000 */
[----:B------:R-:W3:Y:S02]  /*1260*/  SYNCS.PHASECHK.TRANS64.TRYWAIT P1, [R3+URZ], R0 ;  /* 0x00000000030075a7 */ /* 0x000ee4000802017f */
[----:B---3--:R-:W-:Y:S05]  /*1270*/  @!P1 BRA `(.L_x_17) ;  /* 0x000000d000d49947 */ /* 0x008fea0003800000 */
.L_x_16:
[----:B------:R-:W-:-:S04]  /*1280*/  UISETP.LT.AND UP0, UPT, UR40, 0x1, UPT ;  /* 0x000000012800788c */ /* 0x000fc8000bf01270 */
[----:B------:R-:W-:-:S06]  /*1290*/  USEL UR4, UR40, 0x1, UP0 ;  /* 0x0000000128047887 */ /* 0x000fcc0008000000 */
[----:B--23--:R-:W-:Y:S01]  /*12a0*/  IMAD.U32 R0, RZ, RZ, UR4 ;  /* 0x00000004ff007e24 */ /* 0x00cfe2000f8e00ff */
[----:B------:R-:W-:Y:S05]  /*12b0*/  WARPSYNC.ALL ;  /* 0x0000000000007948 */ /* 0x000fea0003800000 */
[----:B------:R-:W-:-:S04]  /*12c0*/  IADD3 R0, -R0, UR40, RZ ;  /* 0x0000002800007c10 */ /* 0x000fc8000fffe1ff */
[----:B------:R-:W-:Y:S01]  /*12d0*/  ISETP.GE.AND P1, PT, R0, 0x1, PT ;  /* 0x000000010000780c */ /* 0x000fe20003f26270 */
[----:B------:R-:W-:Y:S01]  /*12e0*/  UIADD3 UR4, UR41, 0x2a180, URZ ;  /* 0x0002a18029047890 */ /* 0x000fe2000fffe03f */
[----:B------:R-:W-:Y:S01]  /*12f0*/  WARPGROUP.ARRIVE ;  /* 0x00000000000079c5 */ /* 0x000fe20000000000 */
[----:B------:R-:W-:Y:S01]  /*1300*/  UMOV UR9, 0x80000020 ;  /* 0x8000002000097882 */ /* 0x000fe20000000000 */
[----:B------:R-:W-:Y:S01]  /*1310*/  UMOV UR11, 0x80000020 ;  /* 0x80000020000b7882 */ /* 0x000fe20000000000 */
[----:B------:R-:W-:-:S04]  /*1320*/  USHF.R.U32.HI UR4, URZ, 0x4, UR4 ;  /* 0x000000043f047899 */ /* 0x000fc80008011604 */
[----:B------:R-:W-:Y:S02]  /*1330*/  ULOP3.LUT UR5, UR4, 0x3fff, URZ, 0xc0, !UPT ;  /* 0x00003fff04057892 */ /* 0x000fe4000f8ec03f */
[----:B------:R-:W-:Y:S02]  /*1340*/  ULOP3.LUT UR4, UR42, 0x10000, URZ, 0xfc, !UPT ;  /* 0x000100002a047892 */ /* 0x000fe4000f8efc3f */
[----:B------:R-:W-:Y:S02]  /*1350*/  ULOP3.LUT UR5, UR5, 0x10000, URZ, 0xfc, !UPT ;  /* 0x0001000005057892 */ /* 0x000fe4000f8efc3f */
[----:B------:R-:W-:Y:S02]  /*1360*/  UIMAD UR6, UR39, 0x600, UR4 ;  /* 0x00000600270678a4 */ /* 0x000fe4000f8e0204 */
[----:B------:R-:W-:-:S05]  /*1370*/  UIMAD UR7, UR39, 0x180, UR5 ;  /* 0x00000180270778a4 */ /* 0x000fca000f8e0205 */
[----:B------:R-:W-:Y:S02]  /*1380*/  UMOV UR8, UR6 ;  /* 0x0000000600087c82 */ /* 0x000fe40008000000 */
[----:B------:R-:W-:Y:S02]  /*1390*/  UMOV UR10, UR7 ;  /* 0x00000007000a7c82 */ /* 0x000fe40008000000 */
[----:B------:R-:W-:Y:S01]  /*13a0*/  HGMMA.64x96x16.F32 R120, gdesc[UR8], RZ, !UPT, gsb0 ;  /* 0x01600000087879f0 */ /* 0x000fe2000c0008ff */
[----:B------:R-:W-:Y:S01]  /*13b0*/  UIADD3 UR8, UR6, 0x200, URZ ;  /* 0x0000020006087890 */ /* 0x000fe2000fffe03f */
[----:B------:R-:W-:Y:S01]  /*13c0*/  UMOV UR9, 0x80000020 ;  /* 0x8000002000097882 */ /* 0x000fe20000000000 */
[----:B------:R-:W-:Y:S02]  /*13d0*/  WARPGROUP.DEPBAR.LE gsb0, 0x0 ;  /* 0x00008000000079c5 */ /* 0x000fe40000010000 */
[----:B------:R-:W-:-:S06]  /*13e0*/  WARPGROUP.ARRIVE ;  /* 0x00000000000079c5 */ /* 0x000fcc0000000000 */
[----:B------:R-:W-:Y:S01]  /*13f0*/  HGMMA.64x96x16.F32 R72, gdesc[UR8], RZ, !UPT, gsb0 ;  /* 0x01600000084879f0 */ /* 0x000fe2000c0008ff */
[----:B------:R-:W-:Y:S01]  /*1400*/  UIADD3 UR8, UR6, 0x400, URZ ;  /* 0x0000040006087890 */ /* 0x000fe2000fffe03f */
[----:B------:R-:W-:Y:S01]  /*1410*/  UMOV UR9, 0x80000020 ;  /* 0x8000002000097882 */ /* 0x000fe20000000000 */
[----:B------:R-:W-:Y:S02]  /*1420*/  WARPGROUP.DEPBAR.LE gsb0, 0x0 ;  /* 0x00008000000079c5 */ /* 0x000fe40000010000 */
[----:B------:R-:W-:-:S06]  /*1430*/  WARPGROUP.ARRIVE ;  /* 0x00000000000079c5 */ /* 0x000fcc0000000000 */
[----:B------:R-:W-:Y:S01]  /*1440*/  HGMMA.64x96x16.F32 R24, gdesc[UR8], RZ, !UPT, gsb0 ;  /* 0x01600000081879f0 */ /* 0x000fe2000c0008ff */
[----:B------:R-:W-:Y:S02]  /*1450*/  UIADD3 UR8, UR6, 0x2, URZ ;  /* 0x0000000206087890 */ /* 0x000fe4000fffe03f */
[----:B------:R-:W-:Y:S01]  /*1460*/  UIADD3 UR10, UR7, 0x2, URZ ;  /* 0x00000002070a7890 */ /* 0x000fe2000fffe03f */
[----:B------:R-:W-:Y:S01]  /*1470*/  UMOV UR9, 0x80000020 ;  /* 0x8000002000097882 */ /* 0x000fe20000000000 */
[----:B------:R-:W-:Y:S01]  /*1480*/  UMOV UR11, 0x80000020 ;  /* 0x80000020000b7882 */ /* 0x000fe20000000000 */
[----:B------:R-:W-:Y:S02]  /*1490*/  WARPGROUP.DEPBAR.LE gsb0, 0x0 ;  /* 0x00008000000079c5 */ /* 0x000fe40000010000 */
[----:B------:R-:W-:-:S06]  /*14a0*/  WARPGROUP.ARRIVE ;  /* 0x00000000000079c5 */ /* 0x000fcc0000000000 */
[----:B------:R-:W-:Y:S01]  /*14b0*/  HGMMA.64x96x16.F32 R120, gdesc[UR8], R120, gsb0 ;  /* 0x01600000087879f0 */ /* 0x000fe20008000878 */
[----:B------:R-:W-:Y:S01]  /*14c0*/  UIADD3 UR8, UR6, 0x202, URZ ;  /* 0x0000020206087890 */ /* 0x000fe2000fffe03f */
        /* <DEDUP_REMOVED lines=8> */
[----:B------:R-:W-:Y:S03]  /*1550*/  HGMMA.64x96x16.F32 R24, gdesc[UR8], R24, gsb0 ;  /* 0x01600000081879f0 */ /* 0x000fe60008000818 */
[----:B------:R-:W-:Y:S02]  /*1560*/  WARPGROUP.DEPBAR.LE gsb0, 0x0 ;  /* 0x00008000000079c5 */ /* 0x000fe40000010000 */
[----:B------:R-:W-:Y:S05]  /*1570*/  @!P1 BRA `(.L_x_18) ;  /* 0x0000000400289947 */ /* 0x000fea0003800000 */
[----:B------:R-:W-:Y:S01]  /*1580*/  UIADD3 UR6, UR39, 0x1, URZ ;  /* 0x0000000127067890 */ /* 0x000fe2000fffe03f */
[----:B------:R-:W-:-:S03]  /*1590*/  IMAD.MOV.U32 R3, RZ, RZ, R0 ;  /* 0x000000ffff037224 */ /* 0x000fc600078e0000 */
[----:B------:R-:W-:-:S04]  /*15a0*/  UISETP.NE.AND UP0, UPT, UR6, 0x7, UPT ;  /* 0x000000070600788c */ /* 0x000fc8000bf05270 */
[----:B------:R-:W-:Y:S02]  /*15b0*/  USEL UR7, URZ, 0x1, UP0 ;  /* 0x000000013f077887 */ /* 0x000fe40008000000 */
[----:B------:R-:W-:Y:S02]  /*15c0*/  USEL UR6, UR6, URZ, UP0 ;  /* 0x0000003f06067287 */ /* 0x000fe40008000000 */
[----:B------:R-:W-:-:S06]  /*15d0*/  ULOP3.LUT UR7, UR38, UR7, URZ, 0x3c, !UPT ;  /* 0x0000000726077292 */ /* 0x000fcc000f8e3c3f */
[----:B------:R-:W-:Y:S01]  /*15e0*/  IMAD.U32 R6, RZ, RZ, UR7 ;  /* 0x00000007ff067e24 */ /* 0x000fe2000f8e00ff */
[----:B------:R-:W-:-:S06]  /*15f0*/  UMOV UR7, UR39 ;  /* 0x0000002700077c82 */ /* 0x000fcc0008000000 */
.L_x_25:
[----:B------:R-:W-:Y:S05]  /*1600*/  @!P0 BRA `(.L_x_19) ;  /* 0x0000000000048947 */ /* 0x000fea0003800000 */
[----:B------:R-:W-:Y:S01]  /*1610*/  BPT.TRAP 0x1 ;  /* 0x000000040000795c */ /* 0x000fe20000300000 */
.L_x_19:
[----:B------:R-:W-:Y:S01]  /*1620*/  ULEA UR8, UR6, UR41, 0x3 ;  /* 0x0000002906087291 */ /* 0x000fe2000f8e183f */
[----:B01----:R-:W-:-:S08]  /*1630*/  SHF.L.U32 R4, R6, 0x1f, RZ ;  /* 0x0000001f06047819 */ /* 0x003fd000000006ff */
[----:B------:R0:W1:Y:S01]  /*1640*/  SYNCS.PHASECHK.TRANS64.TRYWAIT P1, [UR8], R4 ;  /* 0x00000004ff0075a7 */ /* 0x0000620008020148 */
[----:B------:R-:W-:Y:S05]  /*1650*/  @!P0 BRA `(.L_x_20) ;  /* 0x0000000000048947 */ /* 0x000fea0003800000 */
[----:B------:R-:W-:Y:S01]  /*1660*/  BPT.TRAP 0x1 ;  /* 0x000000040000795c */ /* 0x000fe20000300000 */
.L_x_20:
[----:B-1----:R-:W-:Y:S05]  /*1670*/  @P1 BRA `(.L_x_21) ;  /* 0x0000000000081947 */ /* 0x002fea0003800000 */
[----:B------:R-:W1:Y:S02]  /*1680*/  SYNCS.PHASECHK.TRANS64.TRYWAIT P1, [UR8], R4 ;  /* 0x00000004ff0075a7 */ /* 0x000e640008020148 */
[----:B-1----:R-:W-:Y:S05]  /*1690*/  @!P1 BRA `(.L_x_22) ;  /* 0x000000cc00e09947 */ /* 0x002fea0003800000 */
.L_x_21:
[----:B------:R-:W-:Y:S01]  /*16a0*/  UIMAD UR12, UR6, 0x600, UR4 ;  /* 0x00000600060c78a4 */ /* 0x000fe2000f8e0204 */
[----:B------:R-:W-:Y:S01]  /*16b0*/  WARPGROUP.ARRIVE ;  /* 0x00000000000079c5 */ /* 0x000fe20000000000 */
[----:B------:R-:W-:Y:S01]  /*16c0*/  UIMAD UR13, UR6, 0x180, UR5 ;  /* 0x00000180060d78a4 */ /* 0x000fe2000f8e0205 */
[----:B------:R-:W-:Y:S01]  /*16d0*/  UMOV UR9, 0x80000020 ;  /* 0x8000002000097882 */ /* 0x000fe20000000000 */
[----:B------:R-:W-:-:S03]  /*16e0*/  UMOV UR11, 0x80000020 ;  /* 0x80000020000b7882 */ /* 0x000fc60000000000 */
[----:B------:R-:W-:Y:S02]  /*16f0*/  UMOV UR8, UR12 ;  /* 0x0000000c00087c82 */ /* 0x000fe40008000000 */
[----:B------:R-:W-:Y:S02]  /*1700*/  UMOV UR10, UR13 ;  /* 0x0000000d000a7c82 */ /* 0x000fe40008000000 */
        /* <DEDUP_REMOVED lines=30> */
[----:B------:R-:W-:Y:S01]  /*18f0*/  BPT.TRAP 0x1 ;  /* 0x000000040000795c */ /* 0x000fe20000300000 */
.L_x_23:
[----:B------:R-:W-:Y:S01]  /*1900*/  ULEA UR8, UR7, UR41, 0x3 ;  /* 0x0000002907087291 */ /* 0x000fe2000f8e183f */
[----:B------:R-:W-:-:S03]  /*1910*/  ISETP.GT.U32.AND P1, PT, R2, 0x1, PT ;  /* 0x000000010200780c */ /* 0x000fc60003f24070 */
[----:B------:R-:W-:-:S04]  /*1920*/  UIADD3 UR8, UR8, 0x38, URZ ;  /* 0x0000003808087890 */ /* 0x000fc8000fffe03f */
[----:B------:R-:W-:-:S09]  /*1930*/  UPRMT UR8, URZ, 0x654, UR8 ;  /* 0x000006543f087896 */ /* 0x000fd20008000008 */
[----:B------:R-:W-:Y:S01]  /*1940*/  SYNCS.ARRIVE.TRANS64.RED.A1T0 RZ, [UR8], RZ ;  /* 0x000000ffffff79a7 */ /* 0x000fe20008100408 */
[----:B------:R-:W-:Y:S05]  /*1950*/  @P1 BRA `(.L_x_24) ;  /* 0x0000000000041947 */ /* 0x000fea0003800000 */
[----:B------:R-:W-:Y:S01]  /*1960*/  BPT.TRAP 0x1 ;  /* 0x000000040000795c */ /* 0x000fe20000300000 */
.L_x_24:
[----:B------:R-:W-:Y:S01]  /*1970*/  UIADD3 UR6, UR6, 0x1, URZ ;  /* 0x0000000106067890 */ /* 0x000fe2000fffe03f */
[C---:B------:R-:W-:Y:S01]  /*1980*/  ISETP.GT.AND P1, PT, R3.reuse, 0x1, PT ;  /* 0x000000010300780c */ /* 0x040fe20003f24270 */
[----:B------:R-:W-:Y:S01]  /*1990*/  UIADD3 UR7, UR7, 0x1, URZ ;  /* 0x0000000107077890 */ /* 0x000fe2000fffe03f */
[----:B------:R-:W-:Y:S01]  /*19a0*/  VIADD R3, R3, 0xffffffff ;  /* 0xffffffff03037836 */ /* 0x000fe20000000000 */
[----:B------:R-:W-:Y:S02]  /*19b0*/  UISETP.NE.AND UP0, UPT, UR6, 0x7, UPT ;  /* 0x000000070600788c */ /* 0x000fe4000bf05270 */
[----:B------:R-:W-:Y:S02]  /*19c0*/  UISETP.NE.AND UP1, UPT, UR7, 0x7, UPT ;  /* 0x000000070700788c */ /* 0x000fe4000bf25270 */
[----:B------:R-:W-:Y:S02]  /*19d0*/  USEL UR8, URZ, 0x1, UP0 ;  /* 0x000000013f087887 */ /* 0x000fe40008000000 */
[----:B------:R-:W-:-:S02]  /*19e0*/  USEL UR6, UR6, URZ, UP0 ;  /* 0x0000003f06067287 */ /* 0x000fc40008000000 */
[----:B------:R-:W-:Y:S02]  /*19f0*/  USEL UR7, UR7, URZ, UP1 ;  /* 0x0000003f07077287 */ /* 0x000fe40008800000 */
[----:B------:R-:W-:Y:S01]  /*1a00*/  LOP3.LUT R6, R6, UR8, RZ, 0x3c, !PT ;  /* 0x0000000806067c12 */ /* 0x000fe2000f8e3cff */
[----:B------:R-:W-:Y:S09]  /*1a10*/  @P1 BRA `(.L_x_25) ;  /* 0xfffffff800f81947 */ /* 0x000ff2000383ffff */
.L_x_18:
[----:B------:R-:W2:Y:S02]  /*1a20*/  LDC R3, c[0x0][0x28c] ;  /* 0x0000a300ff037b82 */ /* 0x000ea40000000800 */
[----:B--2---:R-:W-:-:S13]  /*1a30*/  ISETP.GE.AND P1, PT, R3, 0x1, PT ;  /* 0x000000010300780c */ /* 0x004fda0003f26270 */
[----:B------:R-:W-:Y:S05]  /*1a40*/  @!P1 BRA `(.L_x_26) ;  /* 0x00000000003c9947 */ /* 0x000fea0003800000 */
[----:B------:R-:W-:Y:S05]  /*1a50*/  @!P0 BRA `(.L_x_27) ;  /* 0x0000000000048947 */ /* 0x000fea0003800000 */
[----:B------:R-:W-:Y:S01]  /*1a60*/  BPT.TRAP 0x1 ;  /* 0x000000040000795c */ /* 0x000fe20000300000 */
.L_x_27:
[----:B------:R-:W-:Y:S01]  /*1a70*/  VIADD R3, R0, UR39 ;  /* 0x0000002700037c36 */ /* 0x000fe20008000000 */
[----:B------:R-:W-:-:S03]  /*1a80*/  ISETP.GT.U32.AND P0, PT, R2, 0x1, PT ;  /* 0x000000010200780c */ /* 0x000fc60003f04070 */
[----:B01----:R-:W-:-:S04]  /*1a90*/  IMAD.WIDE.U32 R4, R3, 0x24924925, RZ ;  /* 0x2492492503047825 */ /* 0x003fc800078e00ff */
[----:B------:R-:W-:-:S05]  /*1aa0*/  IMAD.IADD R4, R3, 0x1, -R5 ;  /* 0x0000000103047824 */ /* 0x000fca00078e0a05 */
[----:B------:R-:W-:-:S04]  /*1ab0*/  LEA.HI R4, R4, R5, RZ, 0x1f ;  /* 0x0000000504047211 */ /* 0x000fc800078ff8ff */
[----:B------:R-:W-:-:S05]  /*1ac0*/  SHF.R.U32.HI R4, RZ, 0x2, R4 ;  /* 0x00000002ff047819 */ /* 0x000fca0000011604 */
[----:B------:R-:W-:-:S05]  /*1ad0*/  IMAD R4, R4, -0x7, R3 ;  /* 0xfffffff904047824 */ /* 0x000fca00078e0203 */
[----:B------:R-:W-:-:S05]  /*1ae0*/  LEA R4, R4, UR41, 0x3 ;  /* 0x0000002904047c11 */ /* 0x000fca000f8e18ff */
[----:B------:R-:W-:-:S05]  /*1af0*/  VIADD R4, R4, 0x38 ;  /* 0x0000003804047836 */ /* 0x000fca0000000000 */
[----:B------:R-:W-:-:S04]  /*1b00*/  PRMT R4, RZ, 0x654, R4 ;  /* 0x00000654ff047816 */ /* 0x000fc80000000004 */
[----:B------:R2:W-:Y:S01]  /*1b10*/  SYNCS.ARRIVE.TRANS64.RED.A1T0 RZ, [R4+URZ], RZ ;  /* 0x000000ff04ff79a7 */ /* 0x0005e2000810043f */
[----:B------:R-:W-:Y:S05]  /*1b20*/  @P0 BRA `(.L_x_26) ;  /* 0x0000000000040947 */ /* 0x000fea0003800000 */
[----:B------:R-:W-:Y:S01]  /*1b30*/  BPT.TRAP 0x1 ;  /* 0x000000040000795c */ /* 0x000fe20000300000 */
.L_x_26:
[----:B------:R-:W3:Y:S01]  /*1b40*/  LDC R6, c[0x0][0x288] ;  /* 0x0000a200ff067b82 */ /* 0x000ee20000000800 */
[--C-:B------:R-:W-:Y:S01]  /*1b50*/  SHF.R.U32.HI R3, RZ, 0x2, R23.reuse ;  /* 0x00000002ff037819 */ /* 0x100fe20000011617 */
[----:B------:R-:W-:Y:S01]  /*1b60*/  IMAD R19, R19, 0x60, RZ ;  /* 0x0000006013137824 */ /* 0x000fe200078e02ff */
[C---:B012---:R-:W-:Y:S01]  /*1b70*/  LOP3.LUT R4, R23.reuse, 0x60, RZ, 0xc0, !PT ;  /* 0x0000006017047812 */ /* 0x047fe200078ec0ff */
[----:B------:R-:W-:Y:S01]  /*1b80*/  UIADD3 UR39, UR40, UR39, URZ ;  /* 0x0000002728277290 */ /* 0x000fe2000fffe03f */
[----:B------:R-:W-:Y:S01]  /*1b90*/  SHF.R.U32.HI R0, RZ, 0x7, R23 ;  /* 0x00000007ff007819 */ /* 0x000fe20000011617 */
[----:B------:R-:W-:Y:S01]  /*1ba0*/  IMAD.SHL.U32 R10, R23, 0x2, RZ ;  /* 0x00000002170a7824 */ /* 0x000fe200078e00ff */
[----:B------:R-:W-:Y:S01]  /*1bb0*/  LOP3.LUT R3, R3, 0x7, RZ, 0xc0, !PT ;  /* 0x0000000703037812 */ /* 0x000fe200078ec0ff */
[----:B------:R-:W-:Y:S01]  /*1bc0*/  UISETP.GT.U32.AND UP0, UPT, UR39, 0x6, UPT ;  /* 0x000000062700788c */ /* 0x000fe2000bf04070 */
[----:B------:R-:W-:Y:S01]  /*1bd0*/  SHF.R.U32.HI R8, RZ, 0x1, R4 ;  /* 0x00000001ff087819 */ /* 0x000fe20000011604 */
[----:B------:R-:W-:Y:S01]  /*1be0*/  UIMAD.WIDE.U32 UR4, UR39, 0x24924925, URZ ;  /* 0x24924925270478a5 */ /* 0x000fe2000f8e003f */
[----:B------:R-:W-:Y:S01]  /*1bf0*/  LOP3.LUT R0, R0, 0x1, RZ, 0xc0, !PT ;  /* 0x0000000100007812 */ /* 0x000fe200078ec0ff */
[----:B------:R-:W-:Y:S01]  /*1c00*/  ULDC UR7, c[0x0][0x284] ;  /* 0x0000a10000077ab9 */ /* 0x000fe20000000800 */
[----:B------:R-:W-:Y:S01]  /*1c10*/  IADD3 R5, RZ, -R8, -R3 ;  /* 0x80000008ff057210 */ /* 0x000fe20007ffe803 */
[----:B------:R-:W-:Y:S01]  /*1c20*/  UISETP.LT.U32.AND UP0, UPT, UR40, 0x7, UP0 ;  /* 0x000000072800788c */ /* 0x000fe20008701070 */
[----:B------:R-:W-:Y:S01]  /*1c30*/  SHF.R.S32.HI R171, RZ, 0x1f, R17 ;  /* 0x0000001fffab7819 */ /* 0x000fe20000011411 */
[C---:B------:R-:W-:Y:S01]  /*1c40*/  IMAD.SHL.U32 R4, R0.reuse, 0x40, RZ ;  /* 0x0000004000047824 */ /* 0x040fe200078e00ff */
[----:B------:R-:W-:Y:S01]  /*1c50*/  UIADD3 UR4, UR39, -UR5, URZ ;  /* 0x8000000527047290 */ /* 0x000fe2000fffe03f */
[----:B------:R-:W-:Y:S01]  /*1c60*/  IMAD R9, R0, -0x40, R5 ;  /* 0xffffffc000097824 */ /* 0x000fe200078e0205 */
[----:B------:R-:W-:Y:S01]  /*1c70*/  LOP3.LUT R0, R23, 0x3, RZ, 0xc0, !PT ;  /* 0x0000000317007812 */ /* 0x000fe200078ec0ff */
[----:B------:R-:W-:Y:S01]  /*1c80*/  UISETP.GE.U32.AND UP1, UPT, UR40, 0x7, UPT ;  /* 0x000000072800788c */ /* 0x000fe2000bf26070 */
[C---:B------:R-:W-:Y:S01]  /*1c90*/  LOP3.LUT R10, R19.reuse, 0x6, R10, 0xf8, !PT ;  /* 0x00000006130a7812 */ /* 0x040fe200078ef80a */
[----:B------:R-:W-:Y:S01]  /*1ca0*/  ULDC.64 UR8, c[0x0][0x5d0] ;  /* 0x0001740000087ab9 */ /* 0x000fe20000000a00 */
[----:B------:R-:W-:Y:S01]  /*1cb0*/  USEL UR6, URZ, 0x1, !UP0 ;  /* 0x000000013f067887 */ /* 0x000fe2000c000000 */
[----:B---3--:R-:W-:Y:S01]  /*1cc0*/  IMAD R12, R0, -0x2, R6 ;  /* 0xfffffffe000c7824 */ /* 0x008fe200078e0206 */
[----:B------:R-:W-:Y:S01]  /*1cd0*/  ISETP.GE.AND P0, PT, R19, R6, PT ;  /* 0x000000061300720c */ /* 0x000fe20003f06270 */
[----:B------:R-:W-:Y:S01]  /*1ce0*/  IMAD R0, R22, 0x180, RZ ;  /* 0x0000018016007824 */ /* 0x000fe200078e02ff */
[----:B------:R-:W-:Y:S01]  /*1cf0*/  ULEA.HI UR4, UR4, UR5, URZ, 0x1f ;  /* 0x0000000504047291 */ /* 0x000fe2000f8ff83f */
[----:B------:R-:W-:Y:S01]  /*1d00*/  LOP3.LUT R3, R4, 0x40, R3, 0xe2, !PT ;  /* 0x0000004004037812 */ /* 0x000fe200078ee203 */
[----:B------:R-:W-:Y:S01]  /*1d10*/  IMAD R4, R171, UR8, RZ ;  /* 0x00000008ab047c24 */ /* 0x000fe2000f8e02ff */
[----:B------:R-:W-:Y:S01]  /*1d20*/  SHF.R.S32.HI R11, RZ, 0x1f, R10 ;  /* 0x0000001fff0b7819 */ /* 0x000fe2000001140a */
[----:B------:R-:W-:Y:S01]  /*1d30*/  IMAD.WIDE R6, R22, 0x180, RZ ;  /* 0x0000018016067825 */ /* 0x000fe200078e02ff */
[----:B------:R-:W-:Y:S01]  /*1d40*/  ISETP.GE.OR P0, PT, R0, UR7, P0 ;  /* 0x0000000700007c0c */ /* 0x000fe20008706670 */
[----:B------:R-:W-:-:S02]  /*1d50*/  ULOP3.LUT UR38, UR38, UR6, URZ, 0x3c, !UPT ;  /* 0x0000000626267292 */ /* 0x000fc4000f8e3c3f */
[----:B------:R-:W-:Y:S01]  /*1d60*/  USHF.R.U32.HI UR4, URZ, 0x2, UR4 ;  /* 0x000000023f047899 */ /* 0x000fe20008011604 */
[C---:B------:R-:W-:Y:S01]  /*1d70*/  IMAD R13, R17.reuse, UR9, R4 ;  /* 0x00000009110d7c24 */ /* 0x040fe2000f8e0204 */
[----:B------:R-:W-:Y:S01]  /*1d80*/  LOP3.LUT R183, R6, R3, R8, 0xfe, !PT ;  /* 0x0000000306b77212 */ /* 0x000fe200078efe08 */
[----:B------:R-:W-:Y:S01]  /*1d90*/  IMAD.WIDE.U32 R4, R17, UR8, R10 ;  /* 0x0000000811047c25 */ /* 0x000fe2000f8e000a */
[----:B------:R-:W-:Y:S01]  /*1da0*/  @UP1 ULOP3.LUT UR38, UR38, 0x1, UR4, 0x78, !UPT ;  /* 0x0000000126261892 */ /* 0x000fe2000f8e7804 */
[----:B------:R-:W-:Y:S01]  /*1db0*/  IADD3 R3, -R0, UR7, R9 ;  /* 0x0000000700037c10 */ /* 0x000fe2000fffe109 */
[----:B------:R-:W-:Y:S01]  /*1dc0*/  UIMAD UR39, UR4, -0x7, UR39 ;  /* 0xfffffff9042778a4 */ /* 0x000fe2000f8e0227 */
[----:B------:R-:W-:Y:S02]  /*1dd0*/  IMAD.IADD R5, R5, 0x1, R13 ;  /* 0x0000000105057824 */ /* 0x000fe400078e020d */
[----:B------:R-:W-:Y:S02]  /*1de0*/  IMAD.IADD R0, R12, 0x1, -R19 ;  /* 0x000000010c007824 */ /* 0x000fe400078e0a13 */
[----:B------:R-:W-:Y:S01]  /*1df0*/  IMAD.MOV.U32 R22, RZ, RZ, -0x1 ;  /* 0xffffffffff167424 */ /* 0x000fe200078e00ff */
[----:B------:R-:W-:Y:S06]  /*1e00*/  @P0 BRA `(.L_x_28) ;  /* 0x000000a800280947 */ /* 0x000fec0003800000 */
[----:B------:R-:W0:Y:S01]  /*1e10*/  LDC.64 R14, c[0x0][0x5c8] ;  /* 0x00017200ff0e7b82 */ /* 0x000e220000000a00 */
[----:B-----5:R-:W-:Y:S01]  /*1e20*/  FSETP.NEU.AND P0, PT, R168, RZ, PT ;  /* 0x000000ffa800720b */ /* 0x020fe20003f0d000 */
[----:B------:R-:W-:Y:S01]  /*1e30*/  BSSY B0, `(.L_x_28) ;  /* 0x0000a87000007945 */ /* 0x000fe20003800000 */
[----:B------:R-:W-:-:S04]  /*1e40*/  ISETP.GT.AND P1, PT, R3, RZ, PT ;  /* 0x000000ff0300720c */ /* 0x000fc80003f24270 */
[----:B------:R-:W-:Y:S01]  /*1e50*/  ISETP.GT.AND P2, PT, R0, RZ, P1 ;  /* 0x000000ff0000720c */ /* 0x000fe20000f44270 */
[-C--:B0-----:R-:W-:Y:S02]  /*1e60*/  IMAD R8, R7, R14.reuse, RZ ;  /* 0x0000000e07087224 */ /* 0x081fe400078e02ff */
[----:B------:R-:W-:-:S04]  /*1e70*/  IMAD.WIDE.U32 R20, R183, R14, R4 ;  /* 0x0000000eb7147225 */ /* 0x000fc800078e0004 */
[----:B------:R-:W-:-:S04]  /*1e80*/  IMAD R5, R183, R15, R8 ;  /* 0x0000000fb7057224 */ /* 0x000fc800078e0208 */
[----:B------:R-:W-:Y:S01]  /*1e90*/  IMAD.IADD R185, R21, 0x1, R5 ;  /* 0x0000000115b97824 */ /* 0x000fe200078e0205 */
[----:B------:R-:W-:Y:S06]  /*1ea0*/  @!P0 BRA `(.L_x_29) ;  /* 0x0000007400008947 */ /* 0x000fec0003800000 */
[----:B------:R-:W0:Y:S01]  /*1eb0*/  LDC.64 R174, c[0x0][0x5b8] ;  /* 0x00016e00ffae7b82 */ /* 0x000e220000000a00 */
[----:B------:R-:W-:-:S07]  /*1ec0*/  ULDC.64 UR4, c[0x0][0x5c0] ;  /* 0x0001700000047ab9 */ /* 0x000fce0000000a00 */
[----:B------:R-:W1:Y:S08]  /*1ed0*/  LDC.64 R12, c[0x0][0x5b0] ;  /* 0x00016c00ff0c7b82 */ /* 0x000e700000000a00 */
[----:B------:R-:W2:Y:S01]  /*1ee0*/  LDC.64 R172, c[0x0][0x5a8] ;  /* 0x00016a00ffac7b82 */ /* 0x000ea20000000a00 */
[-C--:B0-----:R-:W-:Y:S02]  /*1ef0*/  IMAD R4, R171, R174.reuse, RZ ;  /* 0x000000aeab047224 */ /* 0x081fe400078e02ff */
[----:B------:R-:W-:-:S04]  /*1f00*/  IMAD.WIDE.U32 R176, R17, R174, R10 ;  /* 0x000000ae11b07225 */ /* 0x000fc800078e000a */
[----:B------:R-:W-:Y:S02]  /*1f10*/  IMAD R181, R17, R175, R4 ;  /* 0x000000af11b57224 */ /* 0x000fe400078e0204 */
[-C--:B-1----:R-:W-:Y:S02]  /*1f20*/  IMAD R6, R7, R12.reuse, RZ ;  /* 0x0000000c07067224 */ /* 0x082fe400078e02ff */
[----:B------:R-:W-:Y:S02]  /*1f30*/  IMAD.IADD R9, R177, 0x1, R181 ;  /* 0x00000001b1097824 */ /* 0x000fe400078e02b5 */
[----:B------:R-:W-:Y:S02]  /*1f40*/  IMAD.MOV.U32 R8, RZ, RZ, R176 ;  /* 0x000000ffff087224 */ /* 0x000fe400078e00b0 */
[C---:B------:R-:W-:Y:S02]  /*1f50*/  IMAD R175, R183.reuse, R13, R6 ;  /* 0x0000000db7af7224 */ /* 0x040fe400078e0206 */
[----:B------:R-:W-:-:S04]  /*1f60*/  IMAD.WIDE.U32 R4, R183, R12, R8 ;  /* 0x0000000cb7047225 */ /* 0x000fc800078e0008 */
[----:B------:R-:W-:Y:S01]  /*1f70*/  IMAD.IADD R5, R5, 0x1, R175 ;  /* 0x0000000105057824 */ /* 0x000fe200078e02af */
[----:B--2---:R-:W-:-:S04]  /*1f80*/  LEA R6, P0, R4, R172, 0x1 ;  /* 0x000000ac04067211 */ /* 0x004fc800078008ff */
[----:B------:R-:W-:-:S05]  /*1f90*/  LEA.HI.X R7, R4, R173, R5, 0x1, P0 ;  /* 0x000000ad04077211 */ /* 0x000fca00000f0c05 */
[----:B------:R-:W2:Y:S01]  /*1fa0*/  @P2 LDG.E.LTC128B.U16 R19, desc[UR36][R6.64] ;  /* 0x0000002406132981 */ /* 0x000ea2000c1e1520 */
[----:B------:R-:W-:Y:S01]  /*1fb0*/  LEA R4, P0, R20, UR4, 0x1 ;  /* 0x0000000414047c11 */ /* 0x000fe2000f8008ff */
[----:B------:R-:W-:Y:S01]  /*1fc0*/  IMAD.WIDE.U32 R178, R183, R12, R10 ;  /* 0x0000000cb7b27225 */ /* 0x000fe200078e000a */
[----:B------:R-:W-:Y:S01]  /*1fd0*/  ISETP.GT.AND P3, PT, R0, 0x1, P1 ;  /* 0x000000010000780c */ /* 0x000fe20000f64270 */
[----:B------:R-:W-:Y:S02]  /*1fe0*/  BSSY B1, `(.L_x_30) ;  /* 0x0000010000017945 */ /* 0x000fe40003800000 */
[----:B------:R-:W-:Y:S02]  /*1ff0*/  IMAD.IADD R179, R175, 0x1, R179 ;  /* 0x00000001afb37824 */ /* 0x000fe400078e02b3 */
[----:B------:R-:W-:-:S04]  /*2000*/  IMAD.WIDE.U32 R178, R17, R174, R178 ;  /* 0x000000ae11b27225 */ /* 0x000fc800078e00b2 */
[----:B------:R-:W-:Y:S01]  /*2010*/  IMAD.IADD R21, R181, 0x1, R179 ;  /* 0x00000001b5157824 */ /* 0x000fe200078e02b3 */
[----:B------:R-:W-:Y:S01]  /*2020*/  SHF.L.U64.HI R179, R12, 0x3, R13 ;  /* 0x000000030cb37819 */ /* 0x000fe2000001020d */
[----:B--2---:R-:W-:-:S05]  /*2030*/  HADD2.F32 R5, -RZ, R19.H0_H0 ;  /* 0x20000013ff057230 */ /* 0x004fca0000004100 */
[----:B------:R-:W-:-:S04]  /*2040*/  FMUL R5, R5, R168 ;  /* 0x000000a805057220 */ /* 0x000fc80000400000 */
[----:B------:R-:W-:-:S05]  /*2050*/  FFMA R5, R120, R169, R5 ;  /* 0x000000a978057223 */ /* 0x000fca0000000005 */
[----:B------:R-:W-:Y:S02]  /*2060*/  F2FP.F16.F32.PACK_AB R120, RZ, R5 ;  /* 0x00000005ff78723e */ /* 0x000fe400000000ff */
[----:B------:R-:W-:Y:S02]  /*2070*/  LEA.HI.X R5, R20, UR5, R185, 0x1, P0 ;  /* 0x0000000514057c11 */ /* 0x000fe400080f0cb9 */
[----:B------:R-:W-:-:S03]  /*2080*/  LEA R20, P0, R178, R172, 0x1 ;  /* 0x000000acb2147211 */ /* 0x000fc600078008ff */
[----:B------:R0:W-:Y:S01]  /*2090*/  @P2 STG.E.U16 desc[UR36][R4.64], R120 ;  /* 0x0000007804002986 */ /* 0x0001e2000c101524 */
[----:B------:R-:W-:Y:S01]  /*20a0*/  LEA.HI.X R21, R178, R173, R21, 0x1, P0 ;  /* 0x000000adb2157211 */ /* 0x000fe200000f0c15 */
[----:B------:R-:W-:Y:S01]  /*20b0*/  IMAD.SHL.U32 R178, R12, 0x8, RZ ;  /* 0x000000080cb27824 */ /* 0x000fe200078e00ff */
[----:B------:R-:W-:Y:S07]  /*20c0*/  @!P3 BRA `(.L_x_31) ;  /* 0x000000000004b947 */ /* 0x000fee0003800000 */
[----:B------:R1:W5:Y:S02]  /*20d0*/  LDG.E.LTC128B.U16 R19, desc[UR36][R20.64+0x2] ;  /* 0x0000022414137981 */ /* 0x000364000c1e1520 */
.L_x_31:
[----:B------:R-:W-:Y:S05]  /*20e0*/  BSYNC B1 ;  /* 0x0000000000017941 */ /* 0x000fea0003800000 */
.L_x_30:
[----:B-----5:R-:W-:Y:S01]  /*20f0*/  HADD2.F32 R171, -RZ, R19.H0_H0 ;  /* 0x20000013ffab7230 */ /* 0x020fe20000004100 */
[----:B------:R-:W-:Y:S01]  /*2100*/  ISETP.GT.AND P0, PT, R3, 0x8, PT ;  /* 0x000000080300780c */ /* 0x000fe20003f04270 */
[----:B------:R-:W-:-:S04]  /*2110*/  IMAD.WIDE.U32 R178, R183, R12, R178 ;  /* 0x0000000cb7b27225 */ /* 0x000fc800078e00b2 */
[----:B------:R-:W-:Y:S01]  /*2120*/  FMUL R8, R171, R168 ;  /* 0x000000a8ab087220 */ /* 0x000fe20000400000 */
[----:B------:R-:W-:Y:S01]  /*2130*/  IMAD.IADD R175, R175, 0x1, R179 ;  /* 0x00000001afaf7824 */ /* 0x000fe200078e02b3 */
[----:B------:R-:W-:Y:S02]  /*2140*/  IADD3 R176, P4, R176, R178, RZ ;  /* 0x000000b2b0b07210 */ /* 0x000fe40007f9e0ff */
[----:B------:R-:W-:Y:S01]  /*2150*/  ISETP.GT.AND P2, PT, R0, RZ, P0 ;  /* 0x000000ff0000720c */ /* 0x000fe20000744270 */
[----:B------:R-:W-:Y:S01]  /*2160*/  FFMA R121, R121, R169, R8 ;  /* 0x000000a979797223 */ /* 0x000fe20000000008 */
[----:B------:R-:W-:Y:S01]  /*2170*/  PRMT R171, R19, 0x7610, R171 ;  /* 0x0000761013ab7816 */ /* 0x000fe200000000ab */
[----:B------:R-:W-:Y:S01]  /*2180*/  IMAD.X R9, R175, 0x1, R9, P4 ;  /* 0x00000001af097824 */ /* 0x000fe200020e0609 */
[----:B------:R-:W-:Y:S02]  /*2190*/  LEA R8, P4, R176, R172, 0x1 ;  /* 0x000000acb0087211 */ /* 0x000fe400078808ff */
[----:B------:R-:W-:-:S02]  /*21a0*/  F2FP.F16.F32.PACK_AB R121, RZ, R121 ;  /* 0x00000079ff79723e */ /* 0x000fc400000000ff */
[----:B------:R-:W-:-:S03]  /*21b0*/  LEA.HI.X R9, R176, R173, R9, 0x1, P4 ;  /* 0x000000adb0097211 */ /* 0x000fc600020f0c09 */
[----:B------:R2:W-:Y:S04]  /*21c0*/  @P3 STG.E.U16 desc[UR36][R4.64+0x2], R121 ;  /* 0x0000027904003986 */ /* 0x0005e8000c101524 */
[----:B------:R-:W3:Y:S01]  /*21d0*/  @P2 LDG.E.LTC128B.U16 R171, desc[UR36][R8.64] ;  /* 0x0000002408ab2981 */ /* 0x000ee2000c1e1520 */
[----:B------:R-:W-:Y:S01]  /*21e0*/  IADD3 R10, P3, R10, R178, RZ ;  /* 0x000000b20a0a7210 */ /* 0x000fe20007f7e0ff */
[----:B------:R-:W-:Y:S04]  /*21f0*/  BSSY B1, `(.L_x_32) ;  /* 0x0000011000017945 */ /* 0x000fe80003800000 */
[----:B------:R-:W-:Y:S01]  /*2200*/  IMAD.X R11, R11, 0x1, R175, P3 ;  /* 0x000000010b0b7824 */ /* 0x000fe200018e06af */
[----:B------:R-:W-:Y:S01]  /*2210*/  ISETP.GT.AND P3, PT, R0, 0x1, P0 ;  /* 0x000000010000780c */ /* 0x000fe20000764270 */
[----:B------:R-:W-:Y:S01]  /*2220*/  IMAD.WIDE.U32 R174, R17, R174, R10 ;  /* 0x000000ae11ae7225 */ /* 0x000fe200078e000a */
[----:B------:R-:W-:-:S02]  /*2230*/  SHF.L.U64.HI R11, R14, 0x4, R15 ;  /* 0x000000040e0b7819 */ /* 0x000fc4000001020f */
[----:B------:R-:W-:Y:S01]  /*2240*/  LEA R10, P4, R14, R4, 0x4 ;  /* 0x000000040e0a7211 */ /* 0x000fe200078820ff */
[----:B------:R-:W-:Y:S01]  /*2250*/  IMAD.IADD R17, R181, 0x1, R175 ;  /* 0x00000001b5117824 */ /* 0x000fe200078e02af */
[----:B0-----:R-:W-:-:S03]  /*2260*/  LEA R120, P5, R174, R172, 0x1 ;  /* 0x000000acae787211 */ /* 0x001fc600078a08ff */
[----:B------:R-:W-:Y:S01]  /*2270*/  IMAD.X R11, R11, 0x1, R5, P4 ;  /* 0x000000010b0b7824 */ /* 0x000fe200020e0605 */
[----:B--2---:R-:W-:Y:S01]  /*2280*/  LEA.HI.X R121, R174, R173, R17, 0x1, P5 ;  /* 0x000000adae797211 */ /* 0x004fe200028f0c11 */
[----:B---3--:R-:W-:-:S05]  /*2290*/  HADD2.F32 R19, -RZ, R171.H0_H0 ;  /* 0x200000abff137230 */ /* 0x008fca0000004100 */
[----:B------:R-:W-:-:S04]  /*22a0*/  FMUL R19, R19, R168 ;  /* 0x000000a813137220 */ /* 0x000fc80000400000 */
[----:B------:R-:W-:-:S05]  /*22b0*/  FFMA R19, R122, R169, R19 ;  /* 0x000000a97a137223 */ /* 0x000fca0000000013 */
[----:B------:R-:W-:-:S05]  /*22c0*/  F2FP.F16.F32.PACK_AB R19, RZ, R19 ;  /* 0x00000013ff13723e */ /* 0x000fca00000000ff */
[----:B------:R0:W-:Y:S01]  /*22d0*/  @P2 STG.E.U16 desc[UR36][R10.64], R19 ;  /* 0x000000130a002986 */ /* 0x0001e2000c101524 */
[----:B------:R-:W-:Y:S05]  /*22e0*/  @!P3 BRA `(.L_x_33) ;  /* 0x000000000004b947 */ /* 0x000fea0003800000 */
[----:B------:R2:W5:Y:S02]  /*22f0*/  LDG.E.LTC128B.U16 R171, desc[UR36][R120.64+0x2] ;  /* 0x0000022478ab7981 */ /* 0x000564000c1e1520 */
.L_x_33:
[----:B------:R-:W-:Y:S05]  /*2300*/  BSYNC B1 ;  /* 0x0000000000017941 */ /* 0x000fea0003800000 */
.L_x_32:
[----:B-----5:R-:W-:Y:S01]  /*2310*/  HADD2.F32 R17, -RZ, R171.H0_H0 ;  /* 0x200000abff117230 */ /* 0x020fe20000004100 */
[----:B------:R-:W-:Y:S01]  /*2320*/  ISETP.GT.AND P2, PT, R0, 0x8, P1 ;  /* 0x000000080000780c */ /* 0x000fe20000f44270 */
[----:B------:R-:W-:Y:S03]  /*2330*/  BSSY B1, `(.L_x_34) ;  /* 0x0000007000017945 */ /* 0x000fe60003800000 */
[----:B------:R-:W-:-:S04]  /*2340*/  FMUL R122, R17, R168 ;  /* 0x000000a8117a7220 */ /* 0x000fc80000400000 */
[----:B------:R-:W-:-:S05]  /*2350*/  FFMA R122, R123, R169, R122 ;  /* 0x000000a97b7a7223 */ /* 0x000fca000000007a */
[----:B------:R-:W-:-:S05]  /*2360*/  F2FP.F16.F32.PACK_AB R122, RZ, R122 ;  /* 0x0000007aff7a723e */ /* 0x000fca00000000ff */
[----:B------:R3:W-:Y:S01]  /*2370*/  @P3 STG.E.U16 desc[UR36][R10.64+0x2], R122 ;  /* 0x0000027a0a003986 */ /* 0x0007e2000c101524 */
[----:B------:R-:W-:Y:S05]  /*2380*/  @!P2 BRA `(.L_x_35) ;  /* 0x000000000004a947 */ /* 0x000fea0003800000 */
[----:B------:R4:W5:Y:S02]  /*2390*/  LDG.E.LTC128B.U16 R171, desc[UR36][R20.64+0x10] ;  /* 0x0000102414ab7981 */ /* 0x000964000c1e1520 */
.L_x_35:
[----:B------:R-:W-:Y:S05]  /*23a0*/  BSYNC B1 ;  /* 0x0000000000017941 */ /* 0x000fea0003800000 */
.L_x_34:
        /* <DEDUP_REMOVED lines=9> */
.L_x_37:
[----:B------:R-:W-:Y:S05]  /*2440*/  BSYNC B1 ;  /* 0x0000000000017941 */ /* 0x000fea0003800000 */
.L_x_36:
[----:B0----5:R-:W-:Y:S01]  /*2450*/  HADD2.F32 R17, -RZ, R171.H0_H0 ;  /* 0x200000abff117230 */ /* 0x021fe20000004100 */
[----:B------:R-:W-:Y:S01]  /*2460*/  ISETP.GT.AND P2, PT, R0, 0x8, P0 ;  /* 0x000000080000780c */ /* 0x000fe20000744270 */
[----:B------:R-:W-:Y:S03]  /*2470*/  BSSY B1, `(.L_x_38) ;  /* 0x0000007000017945 */ /* 0x000fe60003800000 */
[----:B---3--:R-:W-:-:S04]  /*2480*/  FMUL R122, R17, R168 ;  /* 0x000000a8117a7220 */ /* 0x008fc80000400000 */
[----:B------:R-:W-:-:S05]  /*2490*/  FFMA R122, R125, R169, R122 ;  /* 0x000000a97d7a7223 */ /* 0x000fca000000007a */
[----:B------:R-:W-:-:S05]  /*24a0*/  F2FP.F16.F32.PACK_AB R122, RZ, R122 ;  /* 0x0000007aff7a723e */ /* 0x000fca00000000ff */
[----:B------:R0:W-:Y:S01]  /*24b0*/  @P3 STG.E.U16 desc[UR36][R4.64+0x12], R122 ;  /* 0x0000127a04003986 */ /* 0x0001e2000c101524 */
[----:B------:R-:W-:Y:S05]  /*24c0*/  @!P2 BRA `(.L_x_39) ;  /* 0x000000000004a947 */ /* 0x000fea0003800000 */
[----:B------:R3:W5:Y:S02]  /*24d0*/  LDG.E.LTC128B.U16 R171, desc[UR36][R120.64+0x10] ;  /* 0x0000102478ab7981 */ /* 0x000764000c1e1520 */
.L_x_39:
[----:B------:R-:W-:Y:S05]  /*24e0*/  BSYNC B1 ;  /* 0x0000000000017941 */ /* 0x000fea0003800000 */
.L_x_38:
        /* <DEDUP_REMOVED lines=9> */
.L_x_41:
[----:B------:R-:W-:Y:S05]  /*2580*/  BSYNC B1 ;  /* 0x0000000000017941 */ /* 0x000fea0003800000 */
.L_x_40:
[----:B0----5:R-:W-:Y:S01]  /*2590*/  HADD2.F32 R17, -RZ, R171.H0_H0 ;  /* 0x200000abff117230 */ /* 0x021fe20000004100 */
        /* <DEDUP_REMOVED lines=8> */
.L_x_43:
[----:B------:R-:W-:Y:S05]  /*2620*/  BSYNC B1 ;  /* 0x0000000000017941 */ /* 0x000fea0003800000 */
.L_x_42:
        /* <DEDUP_REMOVED lines=9> */
.L_x_45:
[----:B------:R-:W-:Y:S05]  /*26c0*/  BSYNC B1 ;  /* 0x0000000000017941 */ /* 0x000fea0003800000 */
.L_x_44:
        /* <DEDUP_REMOVED lines=9> */
.L_x_47:
[----:B------:R-:W-:Y:S05]  /*2760*/  BSYNC B1 ;  /* 0x0000000000017941 */ /* 0x000fea0003800000 */
.L_x_46:
        /* <DEDUP_REMOVED lines=9> */
.L_x_49:
[----:B------:R-:W-:Y:S05]  /*2800*/  BSYNC B1 ;  /* 0x0000000000017941 */ /* 0x000fea0003800000 */
.L_x_48:
        /* <DEDUP_REMOVED lines=9> */
.L_x_51:
[----:B------:R-:W-:Y:S05]  /*28a0*/  BSYNC B1 ;  /* 0x0000000000017941 */ /* 0x000fea0003800000 */
.L_x_50:
        /* <DEDUP_REMOVED lines=9> */
.L_x_53:
[----:B------:R-:W-:Y:S05]  /*2940*/  BSYNC B1 ;  /* 0x0000000000017941 */ /* 0x000fea0003800000 */
.L_x_52:
        /* <DEDUP_REMOVED lines=9> */
.L_x_55:
[----:B------:R-:W-:Y:S05]  /*29e0*/  BSYNC B1 ;  /* 0x0000000000017941 */ /* 0x000fea0003800000 */
.L_x_54:
        /* <DEDUP_REMOVED lines=9> */
.L_x_57:
[----:B------:R-:W-:Y:S05]  /*2a80*/  BSYNC B1 ;  /* 0x0000000000017941 */ /* 0x000fea0003800000 */
.L_x_56:
        /* <DEDUP_REMOVED lines=9> */
.L_x_59:
[----:B------:R-:W-:Y:S05]  /*2b20*/  BSYNC B1 ;  /* 0x0000000000017941 */ /* 0x000fea0003800000 */
.L_x_58:
        /* <DEDUP_REMOVED lines=9> */
.L_x_61:
[----:B------:R-:W-:Y:S05]  /*2bc0*/  BSYNC B1 ;  /* 0x0000000000017941 */ /* 0x000fea0003800000 */
.L_x_60:
        /* <DEDUP_REMOVED lines=9> */
.L_x_63:
[----:B------:R-:W-:Y:S05]  /*2c60*/  BSYNC B1 ;  /* 0x0000000000017941 */ /* 0x000fea0003800000 */
.L_x_62:
        /* <DEDUP_REMOVED lines=9> */
.L_x_65:
[----:B------:R-:W-:Y:S05]  /*2d00*/  BSYNC B1 ;  /* 0x0000000000017941 */ /* 0x000fea0003800000 */
.L_x_64:
        /* <DEDUP_REMOVED lines=9> */
.L_x_67:
[----:B------:R-:W-:Y:S05]  /*2da0*/  BSYNC B1 ;  /* 0x0000000000017941 */ /* 0x000fea0003800000 */
.L_x_66:
        /* <DEDUP_REMOVED lines=9> */
.L_x_69:
[----:B------:R-:W-:Y:S05]  /*2e40*/  BSYNC B1 ;  /* 0x0000000000017941 */ /* 0x000fea0003800000 */
.L_x_68:
        /* <DEDUP_REMOVED lines=9> */
.L_x_71:
[----:B------:R-:W-:Y:S05]  /*2ee0*/  BSYNC B1 ;  /* 0x0000000000017941 */ /* 0x000fea0003800000 */
.L_x_70:
        /* <DEDUP_REMOVED lines=9> */
.L_x_73:
[----:B------:R-:W-:Y:S05]  /*2f80*/  BSYNC B1 ;  /* 0x0000000000017941 */ /* 0x000fea0003800000 */
.L_x_72:
        /* <DEDUP_REMOVED lines=9> */
.L_x_75:
[----:B------:R-:W-:Y:S05]  /*3020*/  BSYNC B1 ;  /* 0x0000000000017941 */ /* 0x000fea0003800000 */
.L_x_74:
        /* <DEDUP_REMOVED lines=9> */
.L_x_77:
[----:B------:R-:W-:Y:S05]  /*30c0*/  BSYNC B1 ;  /* 0x0000000000017941 */ /* 0x000fea0003800000 */
.L_x_76:
        /* <DEDUP_REMOVED lines=9> */
.L_x_79:
[----:B------:R-:W-:Y:S05]  /*3160*/  BSYNC B1 ;  /* 0x0000000000017941 */ /* 0x000fea0003800000 */
.L_x_78:
        /* <DEDUP_REMOVED lines=9> */
.L_x_81:
[----:B------:R-:W-:Y:S05]  /*3200*/  BSYNC B1 ;  /* 0x0000000000017941 */ /* 0x000fea0003800000 */
.L_x_80:
        /* <DEDUP_REMOVED lines=9> */
.L_x_83:
[----:B------:R-:W-:Y:S05]  /*32a0*/  BSYNC B1 ;  /* 0x0000000000017941 */ /* 0x000fea0003800000 */
.L_x_82:
        /* <DEDUP_REMOVED lines=9> */
.L_x_85:
[----:B------:R-:W-:Y:S05]  /*3340*/  BSYNC B1 ;  /* 0x0000000000017941 */ /* 0x000fea0003800000 */
.L_x_84:
        /* <DEDUP_REMOVED lines=9> */
.L_x_87:
[----:B------:R-:W-:Y:S05]  /*33e0*/  BSYNC B1 ;  /* 0x0000000000017941 */ /* 0x000fea0003800000 */
.L_x_86:
        /* <DEDUP_REMOVED lines=9> */
.L_x_89:
[----:B------:R-:W-:Y:S05]  /*3480*/  BSYNC B1 ;  /* 0x0000000000017941 */ /* 0x000fea0003800000 */
.L_x_88:
        /* <DEDUP_REMOVED lines=9> */
.L_x_91:
[----:B------:R-:W-:Y:S05]  /*3520*/  BSYNC B1 ;  /* 0x0000000000017941 */ /* 0x000fea0003800000 */
.L_x_90:
        /* <DEDUP_REMOVED lines=9> */
.L_x_93:
[----:B------:R-:W-:Y:S05]  /*35c0*/  BSYNC B1 ;  /* 0x0000000000017941 */ /* 0x000fea0003800000 */
.L_x_92:
        /* <DEDUP_REMOVED lines=9> */
.L_x_95:
[----:B------:R-:W-:Y:S05]  /*3660*/  BSYNC B1 ;  /* 0x0000000000017941 */ /* 0x000fea0003800000 */
.L_x_94:
        /* <DEDUP_REMOVED lines=9> */
.L_x_97:
[----:B------:R-:W-:Y:S05]  /*3700*/  BSYNC B1 ;  /* 0x0000000000017941 */ /* 0x000fea0003800000 */
.L_x_96:
        /* <DEDUP_REMOVED lines=9> */
.L_x_99:
[----:B------:R-:W-:Y:S05]  /*37a0*/  BSYNC B1 ;  /* 0x0000000000017941 */ /* 0x000fea0003800000 */
.L_x_98:
        /* <DEDUP_REMOVED lines=9> */
.L_x_101:
[----:B------:R-:W-:Y:S05]  /*3840*/  BSYNC B1 ;  /* 0x0000000000017941 */ /* 0x000fea0003800000 */
.L_x_100:
        /* <DEDUP_REMOVED lines=9> */
.L_x_103:
[----:B------:R-:W-:Y:S05]  /*38e0*/  BSYNC B1 ;  /* 0x0000000000017941 */ /* 0x000fea0003800000 */
.L_x_102:
        /* <DEDUP_REMOVED lines=9> */
.L_x_105:
[----:B------:R-:W-:Y:S05]  /*3980*/  BSYNC B1 ;  /* 0x0000000000017941 */ /* 0x000fea0003800000 */
.L_x_104:
        /* <DEDUP_REMOVED lines=9> */
.L_x_107:
[----:B------:R-:W-:Y:S05]  /*3a20*/  BSYNC B1 ;  /* 0x0000000000017941 */ /* 0x000fea0003800000 */
.L_x_106:
        /* <DEDUP_REMOVED lines=9> */
.L_x_109:
[----:B------:R-:W-:Y:S05]  /*3ac0*/  BSYNC B1 ;  /* 0x0000000000017941 */ /* 0x000fea0003800000 */
.L_x_108:
        /* <DEDUP_REMOVED lines=9> */
.L_x_111:
[----:B------:R-:W-:Y:S05]  /*3b60*/  BSYNC B1 ;  /* 0x0000000000017941 */ /* 0x000fea0003800000 */
.L_x_110:
        /* <DEDUP_REMOVED lines=9> */
.L_x_113:
[----:B------:R-:W-:Y:S05]  /*3c00*/  BSYNC B1 ;  /* 0x0000000000017941 */ /* 0x000fea0003800000 */
.L_x_112:
        /* <DEDUP_REMOVED lines=9> */
.L_x_115:
[----:B------:R-:W-:Y:S05]  /*3ca0*/  BSYNC B1 ;  /* 0x0000000000017941 */ /* 0x000fea0003800000 */
.L_x_114:
        /* <DEDUP_REMOVED lines=9> */
.L_x_117:
[----:B------:R-:W-:Y:S05]  /*3d40*/  BSYNC B1 ;  /* 0x0000000000017941 */ /* 0x000fea0003800000 */
.L_x_116:
[----:B0----5:R-:W-:Y:S01]  /*3d50*/  HADD2.F32 R17, -RZ, R171.H0_H0 ;  /* 0x200000abff117230 */ /* 0x021fe20000004100 */
[----:B------:R-:W-:Y:S01]  /*3d60*/  ISETP.GT.AND P2, PT, R0, 0x58, P0 ;  /* 0x000000580000780c */ /* 0x000fe20000744270 */
[----:B------:R-:W-:Y:S03]  /*3d70*/  BSSY B1, `(.L_x_118) ;  /* 0x0000007000017945 */ /* 0x000fe60003800000 */
[----:B-1--4-:R-:W-:-:S04]  /*3d80*/  FMUL R20, R17, R168 ;  /* 0x000000a811147220 */ /* 0x012fc80000400000 */
[----:B------:R-:W-:-:S05]  /*3d90*/  FFMA R20, R165, R169, R20 ;  /* 0x000000a9a5147223 */ /* 0x000fca0000000014 */
[----:B------:R-:W-:-:S05]  /*3da0*/  F2FP.F16.F32.PACK_AB R20, RZ, R20 ;  /* 0x00000014ff14723e */ /* 0x000fca00000000ff */
[----:B------:R0:W-:Y:S01]  /*3db0*/  @P1 STG.E.U16 desc[UR36][R4.64+0xb2], R20 ;  /* 0x0000b21404001986 */ /* 0x0001e2000c101524 */
[----:B------:R-:W-:Y:S05]  /*3dc0*/  @!P2 BRA `(.L_x_119) ;  /* 0x000000000004a947 */ /* 0x000fea0003800000 */
[----:B------:R1:W5:Y:S02]  /*3dd0*/  LDG.E.LTC128B.U16 R171, desc[UR36][R120.64+0xb0] ;  /* 0x0000b02478ab7981 */ /* 0x000364000c1e1520 */
.L_x_119:
[----:B------:R-:W-:Y:S05]  /*3de0*/  BSYNC B1 ;  /* 0x0000000000017941 */ /* 0x000fea0003800000 */
.L_x_118:
        /* <DEDUP_REMOVED lines=9> */
.L_x_121:
[----:B------:R-:W-:Y:S05]  /*3e80*/  BSYNC B1 ;  /* 0x0000000000017941 */ /* 0x000fea0003800000 */
.L_x_120:
[----:B----45:R-:W-:Y:S01]  /*3e90*/  HADD2.F32 R17, -RZ, R171.H0_H0 ;  /* 0x200000abff117230 */ /* 0x030fe20000004100 */
[----:B------:R-:W-:Y:S02]  /*3ea0*/  ISETP.GT.AND P0, PT, R3, 0x80, PT ;  /* 0x000000800300780c */ /* 0x000fe40003f04270 */
[C---:B------:R-:W-:Y:S02]  /*3eb0*/  SHF.L.U64.HI R19, R12.reuse, 0x8, R13 ;  /* 0x000000080c137819 */ /* 0x040fe4000001020d */
[----:B0-----:R-:W-:Y:S01]  /*3ec0*/  FMUL R20, R17, R168 ;  /* 0x000000a811147220 */ /* 0x001fe20000400000 */
[----:B------:R-:W-:Y:S01]  /*3ed0*/  IMAD.SHL.U32 R17, R12, 0x100, RZ ;  /* 0x000001000c117824 */ /* 0x000fe200078e00ff */
[----:B------:R-:W-:Y:S02]  /*3ee0*/  ISETP.GT.AND P3, PT, R0, RZ, P0 ;  /* 0x000000ff0000720c */ /* 0x000fe40000764270 */
[----:B------:R-:W-:Y:S02]  /*3ef0*/  FFMA R20, R167, R169, R20 ;  /* 0x000000a9a7147223 */ /* 0x000fe40000000014 */
[----:B------:R-:W-:-:S03]  /*3f00*/  IADD3 R12, P2, R17, R6, RZ ;  /* 0x00000006110c7210 */ /* 0x000fc60007f5e0ff */
[----:B------:R-:W-:Y:S02]  /*3f10*/  F2FP.F16.F32.PACK_AB R20, RZ, R20 ;  /* 0x00000014ff14723e */ /* 0x000fe400000000ff */
[----:B------:R-:W-:Y:S02]  /*3f20*/  IMAD.X R13, R19, 0x1, R7, P2 ;  /* 0x00000001130d7824 */ /* 0x000fe400010e0607 */
[----:B-123--:R-:W-:-:S05]  /*3f30*/  PRMT R120, R20, 0x7610, R120 ;  /* 0x0000761014787816 */ /* 0x00efca0000000078 */
[----:B------:R0:W-:Y:S04]  /*3f40*/  @P1 STG.E.U16 desc[UR36][R10.64+0xb2], R120 ;  /* 0x0000b2780a001986 */ /* 0x0001e8000c101524 */
[----:B------:R-:W2:Y:S01]  /*3f50*/  @P3 LDG.E.LTC128B.U16 R171, desc[UR36][R12.64] ;  /* 0x000000240cab3981 */ /* 0x000ea2000c1e1520 */
[----:B------:R-:W-:Y:S01]  /*3f60*/  IMAD.SHL.U32 R121, R14, 0x100, RZ ;  /* 0x000001000e797824 */ /* 0x000fe200078e00ff */
[----:B------:R-:W-:Y:S02]  /*3f70*/  LOP3.LUT R123, R17, 0x2, RZ, 0xfc, !PT ;  /* 0x00000002117b7812 */ /* 0x000fe400078efcff */
[----:B------:R-:W-:Y:S02]  /*3f80*/  ISETP.GT.AND P2, PT, R0, 0x1, P0 ;  /* 0x000000010000780c */ /* 0x000fe40000744270 */
[----:B------:R-:W-:-:S02]  /*3f90*/  SHF.L.U64.HI R125, R14, 0x8, R15 ;  /* 0x000000080e7d7819 */ /* 0x000fc4000001020f */
[----:B------:R-:W-:Y:S02]  /*3fa0*/  IADD3 R14, P1, R121, R4, RZ ;  /* 0x00000004790e7210 */ /* 0x000fe40007f3e0ff */
[----:B------:R-:W-:-:S03]  /*3fb0*/  IADD3 R20, P4, R123, R6, RZ ;  /* 0x000000067b147210 */ /* 0x000fc60007f9e0ff */
[----:B------:R-:W-:Y:S02]  /*3fc0*/  IMAD.X R15, R125, 0x1, R5, P1 ;  /* 0x000000017d0f7824 */ /* 0x000fe400008e0605 */
[----:B--2---:R-:W-:-:S05]  /*3fd0*/  HADD2.F32 R21, -RZ, R171.H0_H0 ;  /* 0x200000abff157230 */ /* 0x004fca0000004100 */
[----:B------:R-:W-:-:S04]  /*3fe0*/  FMUL R21, R21, R168 ;  /* 0x000000a815157220 */ /* 0x000fc80000400000 */
[----:B------:R-:W-:-:S05]  /*3ff0*/  FFMA R21, R72, R169, R21 ;  /* 0x000000a948157223 */ /* 0x000fca0000000015 */
[----:B------:R-:W-:Y:S01]  /*4000*/  F2FP.F16.F32.PACK_AB R72, RZ, R21 ;  /* 0x00000015ff48723e */ /* 0x000fe200000000ff */
[----:B------:R-:W-:-:S03]  /*4010*/  IMAD.X R21, R19, 0x1, R7, P4 ;  /* 0x0000000113157824 */ /* 0x000fc600020e0607 */
[----:B0-----:R-:W-:-:S05]  /*4020*/  PRMT R120, R72, 0x7610, R120 ;  /* 0x0000761048787816 */ /* 0x001fca0000000078 */
[----:B------:R0:W-:Y:S04]  /*4030*/  @P3 STG.E.U16 desc[UR36][R14.64], R120 ;  /* 0x000000780e003986 */ /* 0x0001e8000c101524 */
[----:B------:R-:W2:Y:S01]  /*4040*/  @P2 LDG.E.LTC128B.U16 R171, desc[UR36][R20.64] ;  /* 0x0000002414ab2981 */ /* 0x000ea2000c1e1520 */
[----:B------:R-:W-:Y:S01]  /*4050*/  ISETP.GT.AND P1, PT, R3, 0x88, PT ;  /* 0x000000880300780c */ /* 0x000fe20003f24270 */
[----:B------:R-:W-:Y:S03]  /*4060*/  BSSY B1, `(.L_x_122) ;  /* 0x000000e000017945 */ /* 0x000fe60003800000 */
[----:B------:R-:W-:Y:S01]  /*4070*/  ISETP.GT.AND P3, PT, R0, RZ, P1 ;  /* 0x000000ff0000720c */ /* 0x000fe20000f64270 */
[----:B--2---:R-:W-:-:S05]  /*4080*/  HADD2.F32 R127, -RZ, R171.H0_H0 ;  /* 0x200000abff7f7230 */ /* 0x004fca0000004100 */
[----:B------:R-:W-:Y:S01]  /*4090*/  FMUL R72, R127, R168 ;  /* 0x000000a87f487220 */ /* 0x000fe20000400000 */
[----:B------:R-:W-:-:S03]  /*40a0*/  LOP3.LUT R127, R121, 0x2, RZ, 0xfc, !PT ;  /* 0x00000002797f7812 */ /* 0x000fc600078efcff */
[----:B------:R-:W-:Y:S01]  /*40b0*/  FFMA R72, R73, R169, R72 ;  /* 0x000000a949487223 */ /* 0x000fe20000000048 */
[----:B------:R-:W-:-:S04]  /*40c0*/  IADD3 R128, P4, R127, R4, RZ ;  /* 0x000000047f807210 */ /* 0x000fc80007f9e0ff */
[----:B------:R-:W-:Y:S01]  /*40d0*/  F2FP.F16.F32.PACK_AB R21, RZ, R72 ;  /* 0x00000048ff15723e */ /* 0x000fe200000000ff */
[----:B------:R-:W-:Y:S01]  /*40e0*/  IMAD.X R129, R125, 0x1, R5, P4 ;  /* 0x000000017d817824 */ /* 0x000fe200020e0605 */
[----:B------:R-:W-:-:S04]  /*40f0*/  IADD3 R72, P4, R17, R8, RZ ;  /* 0x0000000811487210 */ /* 0x000fc80007f9e0ff */
[----:B------:R0:W-:Y:S01]  /*4100*/  @P2 STG.E.U16 desc[UR36][R128.64], R21 ;  /* 0x0000001580002986 */ /* 0x0001e2000c101524 */
[----:B------:R-:W-:Y:S01]  /*4110*/  IMAD.X R73, R19, 0x1, R9, P4 ;  /* 0x0000000113497824 */ /* 0x000fe200020e0609 */
[----:B------:R-:W-:Y:S07]  /*4120*/  @!P3 BRA `(.L_x_123) ;  /* 0x000000000004b947 */ /* 0x000fee0003800000 */
[----:B------:R1:W5:Y:S02]  /*4130*/  LDG.E.LTC128B.U16 R171, desc[UR36][R72.64] ;  /* 0x0000002448ab7981 */ /* 0x000364000c1e1520 */
.L_x_123:
[----:B------:R-:W-:Y:S05]  /*4140*/  BSYNC B1 ;  /* 0x0000000000017941 */ /* 0x000fea0003800000 */
.L_x_122:
[----:B0----5:R-:W-:Y:S01]  /*4150*/  HADD2.F32 R21, -RZ, R171.H0_H0 ;  /* 0x200000abff157230 */ /* 0x021fe20000004100 */
[----:B------:R-:W-:Y:S01]  /*4160*/  IADD3 R20, P4, R121, R10, RZ ;  /* 0x0000000a79147210 */ /* 0x000fe20007f9e0ff */
[----:B------:R-:W-:Y:S01]  /*4170*/  BSSY B1, `(.L_x_124) ;  /* 0x000000c000017945 */ /* 0x000fe20003800000 */
[----:B------:R-:W-:Y:S02]  /*4180*/  ISETP.GT.AND P2, PT, R0, 0x1, P1 ;  /* 0x000000010000780c */ /* 0x000fe40000f44270 */
[----:B------:R-:W-:Y:S01]  /*4190*/  FMUL R21, R21, R168 ;  /* 0x000000a815157220 */ /* 0x000fe20000400000 */
[----:B------:R-:W-:-:S03]  /*41a0*/  PRMT R128, R171, 0x7610, R128 ;  /* 0x00007610ab807816 */ /* 0x000fc60000000080 */
[----:B------:R-:W-:-:S05]  /*41b0*/  FFMA R21, R74, R169, R21 ;  /* 0x000000a94a157223 */ /* 0x000fca0000000015 */
[----:B------:R-:W-:Y:S01]  /*41c0*/  F2FP.F16.F32.PACK_AB R74, RZ, R21 ;  /* 0x00000015ff4a723e */ /* 0x000fe200000000ff */
[----:B------:R-:W-:-:S05]  /*41d0*/  IMAD.X R21, R125, 0x1, R11, P4 ;  /* 0x000000017d157824 */ /* 0x000fca00020e060b */
[----:B------:R0:W-:Y:S01]  /*41e0*/  @P3 STG.E.U16 desc[UR36][R20.64], R74 ;  /* 0x0000004a14003986 */ /* 0x0001e2000c101524 */
[----:B------:R-:W-:Y:S05]  /*41f0*/  @!P2 BRA `(.L_x_125) ;  /* 0x00000000000ca947 */ /* 0x000fea0003800000 */
[----:B------:R-:W-:-:S05]  /*4200*/  IADD3 R128, P3, R123, R8, RZ ;  /* 0x000000087b807210 */ /* 0x000fca0007f7e0ff */
[----:B------:R-:W-:-:S05]  /*4210*/  IMAD.X R129, R19, 0x1, R9, P3 ;  /* 0x0000000113817824 */ /* 0x000fca00018e0609 */
[----:B------:R2:W5:Y:S03]  /*4220*/  LDG.E.LTC128B.U16 R128, desc[UR36][R128.64] ;  /* 0x0000002480807981 */ /* 0x000566000c1e1520 */
.L_x_125:
[----:B------:R-:W-:Y:S05]  /*4230*/  BSYNC B1 ;  /* 0x0000000000017941 */ /* 0x000fea0003800000 */
.L_x_124:
[----:B--2--5:R-:W-:Y:S01]  /*4240*/  HADD2.F32 R129, -RZ, R128.H0_H0 ;  /* 0x20000080ff817230 */ /* 0x024fe20000004100 */
[----:B------:R-:W-:Y:S02]  /*4250*/  ISETP.GT.AND P3, PT, R0, 0x8, P0 ;  /* 0x000000080000780c */ /* 0x000fe40000764270 */
[----:B------:R-:W-:Y:S02]  /*4260*/  IADD3 R132, P4, R127, R10, RZ ;  /* 0x0000000a7f847210 */ /* 0x000fe40007f9e0ff */
[----:B0-----:R-:W-:Y:S01]  /*4270*/  FMUL R74, R129, R168 ;  /* 0x000000a8814a7220 */ /* 0x001fe20000400000 */
[----:B------:R-:W-:Y:S02]  /*4280*/  LOP3.LUT R129, R17, 0x10, RZ, 0xfc, !PT ;  /* 0x0000001011817812 */ /* 0x000fe400078efcff */
[----:B------:R-:W-:Y:S02]  /*4290*/  IMAD.X R133, R125, 0x1, R11, P4 ;  /* 0x000000017d857824 */ /* 0x000fe400020e060b */
[----:B------:R-:W-:Y:S01]  /*42a0*/  FFMA R74, R75, R169, R74 ;  /* 0x000000a94b4a7223 */ /* 0x000fe2000000004a */
[----:B------:R-:W-:-:S04]  /*42b0*/  IADD3 R134, P5, R129, R6, RZ ;  /* 0x0000000681867210 */ /* 0x000fc80007fbe0ff */
[----:B------:R-:W-:Y:S01]  /*42c0*/  F2FP.F16.F32.PACK_AB R74, RZ, R74 ;  /* 0x0000004aff4a723e */ /* 0x000fe200000000ff */
[----:B------:R-:W-:-:S04]  /*42d0*/  IMAD.X R135, R19, 0x1, R7, P5 ;  /* 0x0000000113877824 */ /* 0x000fc800028e0607 */
[----:B------:R0:W-:Y:S04]  /*42e0*/  @P2 STG.E.U16 desc[UR36][R132.64], R74 ;  /* 0x0000004a84002986 */ /* 0x0001e8000c101524 */
[----:B------:R-:W2:Y:S01]  /*42f0*/  @P3 LDG.E.LTC128B.U16 R128, desc[UR36][R134.64] ;  /* 0x0000002486803981 */ /* 0x000ea2000c1e1520 */
[----:B------:R-:W-:Y:S01]  /*4300*/  ISETP.GT.AND P2, PT, R0, 0x9, P0 ;  /* 0x000000090000780c */ /* 0x000fe20000744270 */
[----:B--2---:R-:W-:-:S05]  /*4310*/  HADD2.F32 R75, -RZ, R128.H0_H0 ;  /* 0x20000080ff4b7230 */ /* 0x004fca0000004100 */
[----:B------:R-:W-:Y:S01]  /*4320*/  FMUL R131, R75, R168 ;  /* 0x000000a84b837220 */ /* 0x000fe20000400000 */
[----:B------:R-:W-:-:S03]  /*4330*/  LOP3.LUT R75, R121, 0x10, RZ, 0xfc, !PT ;  /* 0x00000010794b7812 */ /* 0x000fc600078efcff */
[----:B------:R-:W-:Y:S01]  /*4340*/  FFMA R76, R76, R169, R131 ;  /* 0x000000a94c4c7223 */ /* 0x000fe20000000083 */
[----:B------:R-:W-:Y:S02]  /*4350*/  LOP3.LUT R131, R17, 0x12, RZ, 0xfc, !PT ;  /* 0x0000001211837812 */ /* 0x000fe400078efcff */
[----:B------:R-:W-:Y:S02]  /*4360*/  IADD3 R136, P4, R75, R4, RZ ;  /* 0x000000044b887210 */ /* 0x000fe40007f9e0ff */
[----:B------:R-:W-:Y:S02]  /*4370*/  IADD3 R138, P5, R131, R6, RZ ;  /* 0x00000006838a7210 */ /* 0x000fe40007fbe0ff */
[----:B------:R-:W-:Y:S01]  /*4380*/  F2FP.F16.F32.PACK_AB R76, RZ, R76 ;  /* 0x0000004cff4c723e */ /* 0x000fe200000000ff */
[----:B------:R-:W-:Y:S02]  /*4390*/  IMAD.X R137, R125, 0x1, R5, P4 ;  /* 0x000000017d897824 */ /* 0x000fe400020e0605 */
[----:B------:R-:W-:Y:S01]  /*43a0*/  IMAD.X R139, R19, 0x1, R7, P5 ;  /* 0x00000001138b7824 */ /* 0x000fe200028e0607 */
[----:B------:R-:W-:-:S05]  /*43b0*/  PRMT R120, R76, 0x7610, R120 ;  /* 0x000076104c787816 */ /* 0x000fca0000000078 */
[----:B------:R2:W-:Y:S04]  /*43c0*/  @P3 STG.E.U16 desc[UR36][R136.64], R120 ;  /* 0x0000007888003986 */ /* 0x0005e8000c101524 */
[----:B------:R-:W0:Y:S01]  /*43d0*/  @P2 LDG.E.LTC128B.U16 R128, desc[UR36][R138.64] ;  /* 0x000000248a802981 */ /* 0x000e22000c1e1520 */
[----:B------:R-:W-:Y:S01]  /*43e0*/  ISETP.GT.AND P3, PT, R0, 0x8, P1 ;  /* 0x000000080000780c */ /* 0x000fe20000f64270 */
[----:B------:R-:W-:Y:S01]  /*43f0*/  BSSY B1, `(.L_x_126) ;  /* 0x000000d000017945 */ /* 0x000fe20003800000 */
[----:B0-----:R-:W-:-:S05]  /*4400*/  HADD2.F32 R133, -RZ, R128.H0_H0 ;  /* 0x20000080ff857230 */ /* 0x001fca0000004100 */
[----:B------:R-:W-:Y:S01]  /*4410*/  FMUL R74, R133, R168 ;  /* 0x000000a8854a7220 */ /* 0x000fe20000400000 */
[----:B------:R-:W-:-:S03]  /*4420*/  LOP3.LUT R133, R121, 0x12, RZ, 0xfc, !PT ;  /* 0x0000001279857812 */ /* 0x000fc600078efcff */
[----:B------:R-:W-:Y:S01]  /*4430*/  FFMA R74, R77, R169, R74 ;  /* 0x000000a94d4a7223 */ /* 0x000fe2000000004a */
[----:B------:R-:W-:-:S04]  /*4440*/  IADD3 R76, P4, R133, R4, RZ ;  /* 0x00000004854c7210 */ /* 0x000fc80007f9e0ff */
[----:B------:R-:W-:Y:S01]  /*4450*/  F2FP.F16.F32.PACK_AB R74, RZ, R74 ;  /* 0x0000004aff4a723e */ /* 0x000fe200000000ff */
[----:B------:R-:W-:-:S05]  /*4460*/  IMAD.X R77, R125, 0x1, R5, P4 ;  /* 0x000000017d4d7824 */ /* 0x000fca00020e0605 */
[----:B------:R2:W-:Y:S01]  /*4470*/  @P2 STG.E.U16 desc[UR36][R76.64], R74 ;  /* 0x0000004a4c002986 */ /* 0x0005e2000c101524 */
[----:B------:R-:W-:Y:S05]  /*4480*/  @!P3 BRA `(.L_x_127) ;  /* 0x00000000000cb947 */ /* 0x000fea0003800000 */
[----:B--2---:R-:W-:-:S05]  /*4490*/  IADD3 R76, P2, R129, R8, RZ ;  /* 0x00000008814c7210 */ /* 0x004fca0007f5e0ff */
[----:B------:R-:W-:-:S05]  /*44a0*/  IMAD.X R77, R19, 0x1, R9, P2 ;  /* 0x00000001134d7824 */ /* 0x000fca00010e0609 */
[----:B------:R0:W5:Y:S03]  /*44b0*/  LDG.E.LTC128B.U16 R128, desc[UR36][R76.64] ;  /* 0x000000244c807981 */ /* 0x000166000c1e1520 */
.L_x_127:
[----:B------:R-:W-:Y:S05]  /*44c0*/  BSYNC B1 ;  /* 0x0000000000017941 */ /* 0x000fea0003800000 */
.L_x_126:
[----:B0-2--5:R-:W-:Y:S01]  /*44d0*/  HADD2.F32 R77, -RZ, R128.H0_H0 ;  /* 0x20000080ff4d7230 */ /* 0x025fe20000004100 */
[----:B------:R-:W-:Y:S01]  /*44e0*/  IADD3 R76, P4, R75, R10, RZ ;  /* 0x0000000a4b4c7210 */ /* 0x000fe20007f9e0ff */
[----:B------:R-:W-:Y:S01]  /*44f0*/  BSSY B1, `(.L_x_128) ;  /* 0x000000b000017945 */ /* 0x000fe20003800000 */
[----:B------:R-:W-:Y:S02]  /*4500*/  ISETP.GT.AND P2, PT, R0, 0x9, P1 ;  /* 0x000000090000780c */ /* 0x000fe40000f44270 */
[----:B------:R-:W-:-:S04]  /*4510*/  FMUL R77, R77, R168 ;  /* 0x000000a84d4d7220 */ /* 0x000fc80000400000 */
[----:B------:R-:W-:-:S05]  /*4520*/  FFMA R77, R78, R169, R77 ;  /* 0x000000a94e4d7223 */ /* 0x000fca000000004d */
[----:B------:R-:W-:Y:S01]  /*4530*/  F2FP.F16.F32.PACK_AB R74, RZ, R77 ;  /* 0x0000004dff4a723e */ /* 0x000fe200000000ff */
[----:B------:R-:W-:-:S05]  /*4540*/  IMAD.X R77, R125, 0x1, R11, P4 ;  /* 0x000000017d4d7824 */ /* 0x000fca00020e060b */
[----:B------:R0:W-:Y:S01]  /*4550*/  @P3 STG.E.U16 desc[UR36][R76.64], R74 ;  /* 0x0000004a4c003986 */ /* 0x0001e2000c101524 */
[----:B------:R-:W-:Y:S05]  /*4560*/  @!P2 BRA `(.L_x_129) ;  /* 0x00000000000ca947 */ /* 0x000fea0003800000 */
[----:B0-----:R-:W-:-:S05]  /*4570*/  IADD3 R76, P3, R131, R8, RZ ;  /* 0x00000008834c7210 */ /* 0x001fca0007f7e0ff */
[----:B------:R-:W-:-:S05]  /*4580*/  IMAD.X R77, R19, 0x1, R9, P3 ;  /* 0x00000001134d7824 */ /* 0x000fca00018e0609 */
[----:B------:R2:W5:Y:S03]  /*4590*/  LDG.E.LTC128B.U16 R128, desc[UR36][R76.64] ;  /* 0x000000244c807981 */ /* 0x000566000c1e1520 */
.L_x_129:
[----:B------:R-:W-:Y:S05]  /*45a0*/  BSYNC B1 ;  /* 0x0000000000017941 */ /* 0x000fea0003800000 */
.L_x_128:
[----:B0-2--5:R-:W-:Y:S01]  /*45b0*/  HADD2.F32 R77, -RZ, R128.H0_H0 ;  /* 0x20000080ff4d7230 */ /* 0x025fe20000004100 */
[----:B------:R-:W-:Y:S02]  /*45c0*/  ISETP.GT.AND P3, PT, R0, 0x10, P0 ;  /* 0x000000100000780c */ /* 0x000fe40000764270 */
[----:B------:R-:W-:Y:S02]  /*45d0*/  IADD3 R136, P4, R133, R10, RZ ;  /* 0x0000000a85887210 */ /* 0x000fe40007f9e0ff */
[----:B------:R-:W-:Y:S01]  /*45e0*/  FMUL R74, R77, R168 ;  /* 0x000000a84d4a7220 */ /* 0x000fe20000400000 */
        /* <DEDUP_REMOVED lines=36> */
.L_x_131:
[----:B------:R-:W-:Y:S05]  /*4830*/  BSYNC B1 ;  /* 0x0000000000017941 */ /* 0x000fea0003800000 */
.L_x_130:
        /* <DEDUP_REMOVED lines=13> */
.L_x_133:
[----:B------:R-:W-:Y:S05]  /*4910*/  BSYNC B1 ;  /* 0x0000000000017941 */ /* 0x000fea0003800000 */
.L_x_132:
        /* <DEDUP_REMOVED lines=40> */
.L_x_135:
[----:B------:R-:W-:Y:S05]  /*4ba0*/  BSYNC B1 ;  /* 0x0000000000017941 */ /* 0x000fea0003800000 */
.L_x_134:
        /* <DEDUP_REMOVED lines=13> */
.L_x_137:
[----:B------:R-:W-:Y:S05]  /*4c80*/  BSYNC B1 ;  /* 0x0000000000017941 */ /* 0x000fea0003800000 */
.L_x_136:
        /* <DEDUP_REMOVED lines=40> */
.L_x_139:
[----:B------:R-:W-:Y:S05]  /*4f10*/  BSYNC B1 ;  /* 0x0000000000017941 */ /* 0x000fea0003800000 */
.L_x_138:
        /* <DEDUP_REMOVED lines=13> */
.L_x_141:
[----:B------:R-:W-:Y:S05]  /*4ff0*/  BSYNC B1 ;  /* 0x0000000000017941 */ /* 0x000fea0003800000 */
.L_x_140:
        /* <DEDUP_REMOVED lines=40> */
.L_x_143:
[----:B------:R-:W-:Y:S05]  /*5280*/  BSYNC B1 ;  /* 0x0000000000017941 */ /* 0x000fea0003800000 */
.L_x_142:
        /* <DEDUP_REMOVED lines=13> */
.L_x_145:
[----:B------:R-:W-:Y:S05]  /*5360*/  BSYNC B1 ;  /* 0x0000000000017941 */ /* 0x000fea0003800000 */
.L_x_144:
        /* <DEDUP_REMOVED lines=40> */
.L_x_147:
[----:B------:R-:W-:Y:S05]  /*55f0*/  BSYNC B1 ;  /* 0x0000000000017941 */ /* 0x000fea0003800000 */
.L_x_146:
        /* <DEDUP_REMOVED lines=13> */
.L_x_149:
[----:B------:R-:W-:Y:S05]  /*56d0*/  BSYNC B1 ;  /* 0x0000000000017941 */ /* 0x000fea0003800000 */
.L_x_148:
        /* <DEDUP_REMOVED lines=40> */
.L_x_151:
[----:B------:R-:W-:Y:S05]  /*5960*/  BSYNC B1 ;  /* 0x0000000000017941 */ /* 0x000fea0003800000 */
.L_x_150:
        /* <DEDUP_REMOVED lines=13> */
.L_x_153:
[----:B------:R-:W-:Y:S05]  /*5a40*/  BSYNC B1 ;  /* 0x0000000000017941 */ /* 0x000fea0003800000 */
.L_x_152:
        /* <DEDUP_REMOVED lines=40> */
.L_x_155:
[----:B------:R-:W-:Y:S05]  /*5cd0*/  BSYNC B1 ;  /* 0x0000000000017941 */ /* 0x000fea0003800000 */
.L_x_154:
        /* <DEDUP_REMOVED lines=13> */
.L_x_157:
[----:B------:R-:W-:Y:S05]  /*5db0*/  BSYNC B1 ;  /* 0x0000000000017941 */ /* 0x000fea0003800000 */
.L_x_156:
        /* <DEDUP_REMOVED lines=40> */
.L_x_159:
[----:B------:R-:W-:Y:S05]  /*6040*/  BSYNC B1 ;  /* 0x0000000000017941 */ /* 0x000fea0003800000 */
.L_x_158:
        /* <DEDUP_REMOVED lines=13> */
.L_x_161:
[----:B------:R-:W-:Y:S05]  /*6120*/  BSYNC B1 ;  /* 0x0000000000017941 */ /* 0x000fea0003800000 */
.L_x_160:
        /* <DEDUP_REMOVED lines=25> */
[----:B------:R-:W3:Y:S01]  /*62c0*/  @P2 LDG.E.LTC128B.U16 R128, desc[UR36][R178.64] ;  /* 0x00000024b2802981 */ /* 0x000ee2000c1e1520 */
[----:B------:R-:W-:Y:S01]  /*62d0*/  ISETP.GT.AND P3, PT, R0, 0x50, P1 ;  /* 0x000000500000780c */ /* 0x000fe20000f64270 */
[----:B------:R-:W-:Y:S01]  /*62e0*/  BSSY B1, `(.L_x_162) ;  /* 0x000000d000017945 */ /* 0x000fe20003800000 */
[----:B---3--:R-:W-:-:S05]  /*62f0*/  HADD2.F32 R171, -RZ, R128.H0_H0 ;  /* 0x20000080ffab7230 */ /* 0x008fca0000004100 */
[----:B0-----:R-:W-:Y:S01]  /*6300*/  FMUL R74, R171, R168 ;  /* 0x000000a8ab4a7220 */ /* 0x001fe20000400000 */
        /* <DEDUP_REMOVED lines=10> */
.L_x_163:
[----:B------:R-:W-:Y:S05]  /*63b0*/  BSYNC B1 ;  /* 0x0000000000017941 */ /* 0x000fea0003800000 */
.L_x_162:
        /* <DEDUP_REMOVED lines=13> */
.L_x_165:
[----:B------:R-:W-:Y:S05]  /*6490*/  BSYNC B1 ;  /* 0x0000000000017941 */ /* 0x000fea0003800000 */
.L_x_164:
        /* <DEDUP_REMOVED lines=22> */
[----:B------:R-:W-:-:S03]  /*6600*/  IMAD.X R181, R19, 0x1, R7, P4 ;  /* 0x0000000113b57824 */ /* 0x000fc600020e0607 */
[----:B------:R0:W-:Y:S04]  /*6610*/  @P3 STG.E.U16 desc[UR36][R178.64], R116 ;  /* 0x00000074b2003986 */ /* 0x0001e8000c101524 */
[----:B------:R-:W2:Y:S01]  /*6620*/  @P0 LDG.E.LTC128B.U16 R128, desc[UR36][R180.64] ;  /* 0x00000024b4800981 */ /* 0x000ea2000c1e1520 */
[----:B------:R-:W-:Y:S01]  /*6630*/  ISETP.GT.AND P2, PT, R0, 0x58, P1 ;  /* 0x000000580000780c */ /* 0x000fe20000f44270 */
[----:B------:R-:W-:Y:S01]  /*6640*/  BSSY B1, `(.L_x_166) ;  /* 0x000000d000017945 */ /* 0x000fe20003800000 */
[----:B--2---:R-:W-:-:S05]  /*6650*/  HADD2.F32 R7, -RZ, R128.H0_H0 ;  /* 0x20000080ff077230 */ /* 0x004fca0000004100 */
        /* <DEDUP_REMOVED lines=8> */
[----:B0-----:R-:W-:-:S05]  /*66e0*/  IADD3 R4, P0, R113, R8, RZ ;  /* 0x0000000871047210 */ /* 0x001fca0007f1e0ff */
[----:B------:R-:W-:-:S05]  /*66f0*/  IMAD.X R5, R19, 0x1, R9, P0 ;  /* 0x0000000113057824 */ /* 0x000fca00000e0609 */
[----:B------:R2:W5:Y:S03]  /*6700*/  LDG.E.LTC128B.U16 R128, desc[UR36][R4.64] ;  /* 0x0000002404807981 */ /* 0x000566000c1e1520 */
.L_x_167:
[----:B------:R-:W-:Y:S05]  /*6710*/  BSYNC B1 ;  /* 0x0000000000017941 */ /* 0x000fea0003800000 */
.L_x_166:
[----:B0-2--5:R-:W-:Y:S01]  /*6720*/  HADD2.F32 R5, -RZ, R128.H0_H0 ;  /* 0x20000080ff057230 */ /* 0x025fe20000004100 */
[----:B------:R-:W-:Y:S01]  /*6730*/  IADD3 R4, P0, R115, R10, RZ ;  /* 0x0000000a73047210 */ /* 0x000fe20007f1e0ff */
[----:B------:R-:W-:Y:S01]  /*6740*/  BSSY B1, `(.L_x_168) ;  /* 0x000000b000017945 */ /* 0x000fe20003800000 */
[----:B------:R-:W-:Y:S02]  /*6750*/  ISETP.GT.AND P1, PT, R0, 0x59, P1 ;  /* 0x000000590000780c */ /* 0x000fe40000f24270 */
[----:B------:R-:W-:-:S04]  /*6760*/  FMUL R5, R5, R168 ;  /* 0x000000a805057220 */ /* 0x000fc80000400000 */
[----:B------:R-:W-:-:S05]  /*6770*/  FFMA R5, R118, R169, R5 ;  /* 0x000000a976057223 */ /* 0x000fca0000000005 */
[----:B------:R-:W-:Y:S01]  /*6780*/  F2FP.F16.F32.PACK_AB R6, RZ, R5 ;  /* 0x00000005ff06723e */ /* 0x000fe200000000ff */
[----:B------:R-:W-:Y:S01]  /*6790*/  IMAD.X R5, R125, 0x1, R11, P0 ;  /* 0x000000017d057824 */ /* 0x000fe200000e060b */
[----:B------:R-:W-:-:S04]  /*67a0*/  IADD3 R8, P0, R173, R8, RZ ;  /* 0x00000008ad087210 */ /* 0x000fc80007f1e0ff */
[----:B------:R0:W-:Y:S01]  /*67b0*/  @P2 STG.E.U16 desc[UR36][R4.64], R6 ;  /* 0x0000000604002986 */ /* 0x0001e2000c101524 */
[----:B------:R-:W-:Y:S01]  /*67c0*/  IMAD.X R9, R19, 0x1, R9, P0 ;  /* 0x0000000113097824 */ /* 0x000fe200000e0609 */
[----:B------:R-:W-:Y:S07]  /*67d0*/  @!P1 BRA `(.L_x_169) ;  /* 0x0000000000049947 */ /* 0x000fee0003800000 */
[----:B------:R2:W5:Y:S02]  /*67e0*/  LDG.E.LTC128B.U16 R128, desc[UR36][R8.64] ;  /* 0x0000002408807981 */ /* 0x000564000c1e1520 */
.L_x_169:
[----:B------:R-:W-:Y:S05]  /*67f0*/  BSYNC B1 ;  /* 0x0000000000017941 */ /* 0x000fea0003800000 */
.L_x_168:
[----:B0----5:R-:W-:Y:S01]  /*6800*/  HADD2.F32 R5, -RZ, R128.H0_H0 ;  /* 0x20000080ff057230 */ /* 0x021fe20000004100 */
[----:B------:R-:W-:Y:S01]  /*6810*/  ISETP.GT.AND P0, PT, R3, 0x100, PT ;  /* 0x000001000300780c */ /* 0x000fe20003f04270 */
[----:B------:R-:W-:Y:S03]  /*6820*/  BSSY B1, `(.L_x_170) ;  /* 0x000000c000017945 */ /* 0x000fe60003800000 */
[----:B------:R-:W-:Y:S01]  /*6830*/  FMUL R4, R5, R168 ;  /* 0x000000a805047220 */ /* 0x000fe20000400000 */
[----:B------:R-:W-:-:S03]  /*6840*/  ISETP.GT.AND P2, PT, R0, RZ, P0 ;  /* 0x000000ff0000720c */ /* 0x000fc60000744270 */
        /* <DEDUP_REMOVED lines=9> */
.L_x_171:
[----:B------:R-:W-:Y:S05]  /*68e0*/  BSYNC B1 ;  /* 0x0000000000017941 */ /* 0x000fea0003800000 */
.L_x_170:
[----:B0--3-5:R-:W-:Y:S01]  /*68f0*/  HADD2.F32 R5, -RZ, R128.H0_H0 ;  /* 0x20000080ff057230 */ /* 0x029fe20000004100 */
        /* <DEDUP_REMOVED lines=12> */
.L_x_173:
[----:B------:R-:W-:Y:S05]  /*69c0*/  BSYNC B1 ;  /* 0x0000000000017941 */ /* 0x000fea0003800000 */
.L_x_172:
[----:B0--3-5:R-:W-:Y:S01]  /*69d0*/  HADD2.F32 R5, -RZ, R128.H0_H0 ;  /* 0x20000080ff057230 */ /* 0x029fe20000004100 */
        /* <DEDUP_REMOVED lines=13> */
.L_x_175:
[----:B------:R-:W-:Y:S05]  /*6ab0*/  BSYNC B1 ;  /* 0x0000000000017941 */ /* 0x000fea0003800000 */
.L_x_174:
[----:B-----5:R-:W-:Y:S01]  /*6ac0*/  HADD2.F32 R3, -RZ, R128.H0_H0 ;  /* 0x20000080ff037230 */ /* 0x020fe20000004100 */
[----:B0--3--:R-:W-:Y:S01]  /*6ad0*/  IADD3 R4, P4, R20, R121, RZ ;  /* 0x0000007914047210 */ /* 0x009fe20007f9e0ff */
[----:B------:R-:W-:Y:S01]  /*6ae0*/  BSSY B1, `(.L_x_176) ;  /* 0x000000b000017945 */ /* 0x000fe20003800000 */
[----:B------:R-:W-:Y:S02]  /*6af0*/  ISETP.GT.AND P3, PT, R0, 0x1, P1 ;  /* 0x000000010000780c */ /* 0x000fe40000f64270 */
[----:B------:R-:W-:Y:S01]  /*6b00*/  FMUL R3, R3, R168 ;  /* 0x000000a803037220 */ /* 0x000fe20000400000 */
[----:B------:R-:W-:-:S03]  /*6b10*/  IMAD.X R5, R21, 0x1, R125, P4 ;  /* 0x0000000115057824 */ /* 0x000fc600020e067d */
[----:B------:R-:W-:-:S05]  /*6b20*/  FFMA R3, R26, R169, R3 ;  /* 0x000000a91a037223 */ /* 0x000fca0000000003 */
[----:B------:R-:W-:-:S05]  /*6b30*/  F2FP.F16.F32.PACK_AB R3, RZ, R3 ;  /* 0x00000003ff03723e */ /* 0x000fca00000000ff */
[----:B------:R0:W-:Y:S01]  /*6b40*/  @P2 STG.E.U16 desc[UR36][R4.64], R3 ;  /* 0x0000000304002986 */ /* 0x0001e2000c101524 */
[----:B------:R-:W-:Y:S05]  /*6b50*/  @!P3 BRA `(.L_x_177) ;  /* 0x00000000000cb947 */ /* 0x000fea0003800000 */
[----:B0-----:R-:W-:-:S05]  /*6b60*/  IADD3 R4, P2, R72, R123, RZ ;  /* 0x0000007b48047210 */ /* 0x001fca0007f5e0ff */
[----:B------:R-:W-:-:S05]  /*6b70*/  IMAD.X R5, R73, 0x1, R19, P2 ;  /* 0x0000000149057824 */ /* 0x000fca00010e0613 */
[----:B------:R3:W5:Y:S03]  /*6b80*/  LDG.E.LTC128B.U16 R128, desc[UR36][R4.64] ;  /* 0x0000002404807981 */ /* 0x000766000c1e1520 */
.L_x_177:
[----:B------:R-:W-:Y:S05]  /*6b90*/  BSYNC B1 ;  /* 0x0000000000017941 */ /* 0x000fea0003800000 */
.L_x_176:
[----:B0----5:R-:W-:Y:S01]  /*6ba0*/  HADD2.F32 R3, -RZ, R128.H0_H0 ;  /* 0x20000080ff037230 */ /* 0x021fe20000004100 */
[----:B------:R-:W-:Y:S01]  /*6bb0*/  ISETP.GT.AND P2, PT, R0, 0x8, P0 ;  /* 0x000000080000780c */ /* 0x000fe20000744270 */
[----:B------:R-:W-:Y:S03]  /*6bc0*/  BSSY B1, `(.L_x_178) ;  /* 0x000000b000017945 */ /* 0x000fe60003800000 */
[----:B---3--:R-:W-:-:S04]  /*6bd0*/  FMUL R4, R3, R168 ;  /* 0x000000a803047220 */ /* 0x008fc80000400000 */
        /* <DEDUP_REMOVED lines=9> */
.L_x_179:
[----:B------:R-:W-:Y:S05]  /*6c70*/  BSYNC B1 ;  /* 0x0000000000017941 */ /* 0x000fea0003800000 */
.L_x_178:
        /* <DEDUP_REMOVED lines=13> */
.L_x_181:
[----:B------:R-:W-:Y:S05]  /*6d50*/  BSYNC B1 ;  /* 0x0000000000017941 */ /* 0x000fea0003800000 */
.L_x_180:
        /* <DEDUP_REMOVED lines=13> */
.L_x_183:
[----:B------:R-:W-:Y:S05]  /*6e30*/  BSYNC B1 ;  /* 0x0000000000017941 */ /* 0x000fea0003800000 */
.L_x_182:
        /* <DEDUP_REMOVED lines=13> */
.L_x_185:
[----:B------:R-:W-:Y:S05]  /*6f10*/  BSYNC B1 ;  /* 0x0000000000017941 */ /* 0x000fea0003800000 */
.L_x_184:
        /* <DEDUP_REMOVED lines=13> */
.L_x_187:
[----:B------:R-:W-:Y:S05]  /*6ff0*/  BSYNC B1 ;  /* 0x0000000000017941 */ /* 0x000fea0003800000 */
.L_x_186:
        /* <DEDUP_REMOVED lines=13> */
.L_x_189:
[----:B------:R-:W-:Y:S05]  /*70d0*/  BSYNC B1 ;  /* 0x0000000000017941 */ /* 0x000fea0003800000 */
.L_x_188:
        /* <DEDUP_REMOVED lines=13> */
.L_x_191:
[----:B------:R-:W-:Y:S05]  /*71b0*/  BSYNC B1 ;  /* 0x0000000000017941 */ /* 0x000fea0003800000 */
.L_x_190:
        /* <DEDUP_REMOVED lines=13> */
.L_x_193:
[----:B------:R-:W-:Y:S05]  /*7290*/  BSYNC B1 ;  /* 0x0000000000017941 */ /* 0x000fea0003800000 */
.L_x_192:
        /* <DEDUP_REMOVED lines=13> */
.L_x_195:
[----:B------:R-:W-:Y:S05]  /*7370*/  BSYNC B1 ;  /* 0x0000000000017941 */ /* 0x000fea0003800000 */
.L_x_194:
        /* <DEDUP_REMOVED lines=13> */
.L_x_197:
[----:B------:R-:W-:Y:S05]  /*7450*/  BSYNC B1 ;  /* 0x0000000000017941 */ /* 0x000fea0003800000 */
.L_x_196:
        /* <DEDUP_REMOVED lines=13> */
.L_x_199:
[----:B------:R-:W-:Y:S05]  /*7530*/  BSYNC B1 ;  /* 0x0000000000017941 */ /* 0x000fea0003800000 */
.L_x_198:
        /* <DEDUP_REMOVED lines=13> */
.L_x_201:
[----:B------:R-:W-:Y:S05]  /*7610*/  BSYNC B1 ;  /* 0x0000000000017941 */ /* 0x000fea0003800000 */
.L_x_200:
        /* <DEDUP_REMOVED lines=13> */
.L_x_203:
[----:B------:R-:W-:Y:S05]  /*76f0*/  BSYNC B1 ;  /* 0x0000000000017941 */ /* 0x000fea0003800000 */
.L_x_202:
        /* <DEDUP_REMOVED lines=13> */
.L_x_205:
[----:B------:R-:W-:Y:S05]  /*77d0*/  BSYNC B1 ;  /* 0x0000000000017941 */ /* 0x000fea0003800000 */
.L_x_204:
        /* <DEDUP_REMOVED lines=13> */
.L_x_207:
[----:B------:R-:W-:Y:S05]  /*78b0*/  BSYNC B1 ;  /* 0x0000000000017941 */ /* 0x000fea0003800000 */
.L_x_206:
        /* <DEDUP_REMOVED lines=13> */
.L_x_209:
[----:B------:R-:W-:Y:S05]  /*7990*/  BSYNC B1 ;  /* 0x0000000000017941 */ /* 0x000fea0003800000 */
.L_x_208:
        /* <DEDUP_REMOVED lines=13> */
.L_x_211:
[----:B------:R-:W-:Y:S05]  /*7a70*/  BSYNC B1 ;  /* 0x0000000000017941 */ /* 0x000fea0003800000 */
.L_x_210:
        /* <DEDUP_REMOVED lines=13> */
.L_x_213:
[----:B------:R-:W-:Y:S05]  /*7b50*/  BSYNC B1 ;  /* 0x0000000000017941 */ /* 0x000fea0003800000 */
.L_x_212:
        /* <DEDUP_REMOVED lines=13> */
.L_x_215:
[----:B------:R-:W-:Y:S05]  /*7c30*/  BSYNC B1 ;  /* 0x0000000000017941 */ /* 0x000fea0003800000 */
.L_x_214:
        /* <DEDUP_REMOVED lines=13> */
.L_x_217:
[----:B------:R-:W-:Y:S05]  /*7d10*/  BSYNC B1 ;  /* 0x0000000000017941 */ /* 0x000fea0003800000 */
.L_x_216:
        /* <DEDUP_REMOVED lines=13> */
.L_x_219:
[----:B------:R-:W-:Y:S05]  /*7df0*/  BSYNC B1 ;  /* 0x0000000000017941 */ /* 0x000fea0003800000 */
.L_x_218:
        /* <DEDUP_REMOVED lines=13> */
.L_x_221:
[----:B------:R-:W-:Y:S05]  /*7ed0*/  BSYNC B1 ;  /* 0x0000000000017941 */ /* 0x000fea0003800000 */
.L_x_220:
        /* <DEDUP_REMOVED lines=13> */
.L_x_223:
[----:B------:R-:W-:Y:S05]  /*7fb0*/  BSYNC B1 ;  /* 0x0000000000017941 */ /* 0x000fea0003800000 */
.L_x_222:
        /* <DEDUP_REMOVED lines=13> */
.L_x_225:
[----:B------:R-:W-:Y:S05]  /*8090*/  BSYNC B1 ;  /* 0x0000000000017941 */ /* 0x000fea0003800000 */
.L_x_224:
        /* <DEDUP_REMOVED lines=13> */
.L_x_227:
[----:B------:R-:W-:Y:S05]  /*8170*/  BSYNC B1 ;  /* 0x0000000000017941 */ /* 0x000fea0003800000 */
.L_x_226:
        /* <DEDUP_REMOVED lines=13> */
.L_x_229:
[----:B------:R-:W-:Y:S05]  /*8250*/  BSYNC B1 ;  /* 0x0000000000017941 */ /* 0x000fea0003800000 */
.L_x_228:
        /* <DEDUP_REMOVED lines=13> */
.L_x_231:
[----:B------:R-:W-:Y:S05]  /*8330*/  BSYNC B1 ;  /* 0x0000000000017941 */ /* 0x000fea0003800000 */
.L_x_230:
        /* <DEDUP_REMOVED lines=13> */
.L_x_233:
[----:B------:R-:W-:Y:S05]  /*8410*/  BSYNC B1 ;  /* 0x0000000000017941 */ /* 0x000fea0003800000 */
.L_x_232:
        /* <DEDUP_REMOVED lines=13> */
.L_x_235:
[----:B------:R-:W-:Y:S05]  /*84f0*/  BSYNC B1 ;  /* 0x0000000000017941 */ /* 0x000fea0003800000 */
.L_x_234:
        /* <DEDUP_REMOVED lines=13> */
.L_x_237:
[----:B------:R-:W-:Y:S05]  /*85d0*/  BSYNC B1 ;  /* 0x0000000000017941 */ /* 0x000fea0003800000 */
.L_x_236:
        /* <DEDUP_REMOVED lines=13> */
.L_x_239:
[----:B------:R-:W-:Y:S05]  /*86b0*/  BSYNC B1 ;  /* 0x0000000000017941 */ /* 0x000fea0003800000 */
.L_x_238:
        /* <DEDUP_REMOVED lines=13> */
.L_x_241:
[----:B------:R-:W-:Y:S05]  /*8790*/  BSYNC B1 ;  /* 0x0000000000017941 */ /* 0x000fea0003800000 */
.L_x_240:
        /* <DEDUP_REMOVED lines=13> */
.L_x_243:
[----:B------:R-:W-:Y:S05]  /*8870*/  BSYNC B1 ;  /* 0x0000000000017941 */ /* 0x000fea0003800000 */
.L_x_242:
        /* <DEDUP_REMOVED lines=13> */
.L_x_245:
[----:B------:R-:W-:Y:S05]  /*8950*/  BSYNC B1 ;  /* 0x0000000000017941 */ /* 0x000fea0003800000 */
.L_x_244:
        /* <DEDUP_REMOVED lines=13> */
.L_x_247:
[----:B------:R-:W-:Y:S05]  /*8a30*/  BSYNC B1 ;  /* 0x0000000000017941 */ /* 0x000fea0003800000 */
.L_x_246:
        /* <DEDUP_REMOVED lines=13> */
.L_x_249:
[----:B------:R-:W-:Y:S05]  /*8b10*/  BSYNC B1 ;  /* 0x0000000000017941 */ /* 0x000fea0003800000 */
.L_x_248:
        /* <DEDUP_REMOVED lines=13> */
.L_x_251:
[----:B------:R-:W-:Y:S05]  /*8bf0*/  BSYNC B1 ;  /* 0x0000000000017941 */ /* 0x000fea0003800000 */
.L_x_250:
        /* <DEDUP_REMOVED lines=13> */
.L_x_253:
[----:B------:R-:W-:Y:S05]  /*8cd0*/  BSYNC B1 ;  /* 0x0000000000017941 */ /* 0x000fea0003800000 */
.L_x_252:
        /* <DEDUP_REMOVED lines=13> */
.L_x_255:
[----:B------:R-:W-:Y:S05]  /*8db0*/  BSYNC B1 ;  /* 0x0000000000017941 */ /* 0x000fea0003800000 */
.L_x_254:
        /* <DEDUP_REMOVED lines=13> */
.L_x_257:
[----:B------:R-:W-:Y:S05]  /*8e90*/  BSYNC B1 ;  /* 0x0000000000017941 */ /* 0x000fea0003800000 */
.L_x_256:
        /* <DEDUP_REMOVED lines=13> */
.L_x_259:
[----:B------:R-:W-:Y:S05]  /*8f70*/  BSYNC B1 ;  /* 0x0000000000017941 */ /* 0x000fea0003800000 */
.L_x_258:
[----:B-----5:R-:W-:Y:S01]  /*8f80*/  HADD2.F32 R3, -RZ, R128.H0_H0 ;  /* 0x20000080ff037230 */ /* 0x020fe20000004100 */
[----:B0--3--:R-:W-:Y:S01]  /*8f90*/  IADD3 R4, P3, R115, R14, RZ ;  /* 0x0000000e73047210 */ /* 0x009fe20007f7e0ff */
[----:B------:R-:W-:Y:S01]  /*8fa0*/  BSSY B1, `(.L_x_260) ;  /* 0x000000b000017945 */ /* 0x000fe20003800000 */
[----:B------:R-:W-:Y:S02]  /*8fb0*/  ISETP.GT.AND P0, PT, R0, 0x59, P0 ;  /* 0x000000590000780c */ /* 0x000fe40000704270 */
[----:B------:R-:W-:Y:S01]  /*8fc0*/  FMUL R3, R3, R168 ;  /* 0x000000a803037220 */ /* 0x000fe20000400000 */
[----:B------:R-:W-:Y:S01]  /*8fd0*/  IMAD.X R5, R15, 0x1, R125, P3 ;  /* 0x000000010f057824 */ /* 0x000fe200018e067d */
[----:B--2---:R-:W-:Y:S02]  /*8fe0*/  IADD3 R8, P3, R173, R12, RZ ;  /* 0x0000000cad087210 */ /* 0x004fe40007f7e0ff */
[----:B------:R-:W-:-:S03]  /*8ff0*/  FFMA R3, R68, R169, R3 ;  /* 0x000000a944037223 */ /* 0x000fc60000000003 */
[----:B------:R-:W-:Y:S02]  /*9000*/  IMAD.X R9, R13, 0x1, R19, P3 ;  /* 0x000000010d097824 */ /* 0x000fe400018e0613 */
[----:B------:R-:W-:-:S05]  /*9010*/  F2FP.F16.F32.PACK_AB R3, RZ, R3 ;  /* 0x00000003ff03723e */ /* 0x000fca00000000ff */
[----:B------:R0:W-:Y:S01]  /*9020*/  @P2 STG.E.U16 desc[UR36][R4.64], R3 ;  /* 0x0000000304002986 */ /* 0x0001e2000c101524 */
[----:B------:R-:W-:Y:S05]  /*9030*/  @!P0 BRA `(.L_x_261) ;  /* 0x0000000000048947 */ /* 0x000fea0003800000 */
[----:B------:R2:W5:Y:S02]  /*9040*/  LDG.E.LTC128B.U16 R128, desc[UR36][R8.64] ;  /* 0x0000002408807981 */ /* 0x000564000c1e1520 */
.L_x_261:
[----:B------:R-:W-:Y:S05]  /*9050*/  BSYNC B1 ;  /* 0x0000000000017941 */ /* 0x000fea0003800000 */
.L_x_260:
[----:B0----5:R-:W-:Y:S01]  /*9060*/  HADD2.F32 R3, -RZ, R128.H0_H0 ;  /* 0x20000080ff037230 */ /* 0x021fe20000004100 */
[----:B------:R-:W-:Y:S01]  /*9070*/  ISETP.GT.AND P3, PT, R0, 0x58, P1 ;  /* 0x000000580000780c */ /* 0x000fe20000f64270 */
[----:B------:R-:W-:Y:S03]  /*9080*/  BSSY B1, `(.L_x_262) ;  /* 0x000000b000017945 */ /* 0x000fe60003800000 */
[----:B------:R-:W-:-:S04]  /*9090*/  FMUL R4, R3, R168 ;  /* 0x000000a803047220 */ /* 0x000fc80000400000 */
        /* <DEDUP_REMOVED lines=9> */
.L_x_263:
[----:B------:R-:W-:Y:S05]  /*9130*/  BSYNC B1 ;  /* 0x0000000000017941 */ /* 0x000fea0003800000 */
.L_x_262:
        /* <DEDUP_REMOVED lines=13> */
.L_x_265:
[----:B------:R-:W-:Y:S05]  /*9210*/  BSYNC B1 ;  /* 0x0000000000017941 */ /* 0x000fea0003800000 */
.L_x_264:
[----:B------:R-:W-:Y:S05]  /*9220*/  @!P1 BRA `(.L_x_266) ;  /* 0x00000034001c9947 */ /* 0x000fea0003800000 */
[----:B0----5:R-:W-:Y:S01]  /*9230*/  HADD2.F32 R3, -RZ, R128.H0_H0 ;  /* 0x20000080ff037230 */ /* 0x021fe20000004100 */
[----:B------:R-:W-:-:S04]  /*9240*/  IADD3 R4, P0, R7, R20, RZ ;  /* 0x0000001407047210 */ /* 0x000fc80007f1e0ff */
[----:B------:R-:W-:Y:S01]  /*9250*/  FMUL R0, R3, R168 ;  /* 0x000000a803007220 */ /* 0x000fe20000400000 */
[----:B------:R-:W-:-:S03]  /*9260*/  IMAD.X R5, R21, 0x1, R125, P0 ;  /* 0x0000000115057824 */ /* 0x000fc600000e067d */
[----:B------:R-:W-:-:S05]  /*9270*/  FFMA R0, R71, R169, R0 ;  /* 0x000000a947007223 */ /* 0x000fca0000000000 */
[----:B------:R-:W-:-:S05]  /*9280*/  F2FP.F16.F32.PACK_AB R0, RZ, R0 ;  /* 0x00000000ff00723e */ /* 0x000fca00000000ff */
[----:B------:R3:W-:Y:S01]  /*9290*/  STG.E.U16 desc[UR36][R4.64], R0 ;  /* 0x0000000004007986 */ /* 0x0007e2000c101524 */
[----:B------:R-:W-:Y:S05]  /*92a0*/  BRA `(.L_x_266) ;  /* 0x0000003000fc7947 */ /* 0x000fea0003800000 */
.L_x_29:
[----:B------:R-:W-:Y:S01]  /*92b0*/  ULDC.64 UR4, c[0x0][0x5c0] ;  /* 0x0001700000047ab9 */ /* 0x000fe20000000a00 */
[----:B------:R-:W-:Y:S01]  /*92c0*/  ISETP.GT.AND P4, PT, R0, 0x1, P1 ;  /* 0x000000010000780c */ /* 0x000fe20000f84270 */
[-C--:B------:R-:W-:Y:S01]  /*92d0*/  FMUL R120, R120, R169.reuse ;  /* 0x000000a978787220 */ /* 0x080fe20000400000 */
[----:B------:R-:W-:Y:S01]  /*92e0*/  LEA R4, P0, R20, UR4, 0x1 ;  /* 0x0000000414047c11 */ /* 0x000fe2000f8008ff */
[-C--:B------:R-:W-:Y:S01]  /*92f0*/  FMUL R121, R121, R169.reuse ;  /* 0x000000a979797220 */ /* 0x080fe20000400000 */
[-C--:B------:R-:W-:Y:S01]  /*9300*/  FMUL R122, R122, R169.reuse ;  /* 0x000000a97a7a7220 */ /* 0x080fe20000400000 */
[----:B------:R-:W-:Y:S01]  /*9310*/  SHF.L.U64.HI R7, R14, 0x4, R15 ;  /* 0x000000040e077819 */ /* 0x000fe2000001020f */
[-C--:B------:R-:W-:Y:S01]  /*9320*/  FMUL R123, R123, R169.reuse ;  /* 0x000000a97b7b7220 */ /* 0x080fe20000400000 */
[----:B------:R-:W-:Y:S01]  /*9330*/  LEA.HI.X R5, R20, UR5, R185, 0x1, P0 ;  /* 0x0000000514057c11 */ /* 0x000fe200080f0cb9 */
[-C--:B------:R-:W-:Y:S01]  /*9340*/  FMUL R124, R124, R169.reuse ;  /* 0x000000a97c7c7220 */ /* 0x080fe20000400000 */
[----:B------:R-:W-:Y:S01]  /*9350*/  ISETP.GT.AND P0, PT, R3, 0x8, PT ;  /* 0x000000080300780c */ /* 0x000fe20003f04270 */
[-C--:B------:R-:W-:Y:S01]  /*9360*/  FMUL R125, R125, R169.reuse ;  /* 0x000000a97d7d7220 */ /* 0x080fe20000400000 */
[----:B------:R-:W-:Y:S01]  /*9370*/  LEA R6, P5, R14, R4, 0x4 ;  /* 0x000000040e067211 */ /* 0x000fe200078a20ff */
[-C--:B------:R-:W-:Y:S01]  /*9380*/  FMUL R126, R126, R169.reuse ;  /* 0x000000a97e7e7220 */ /* 0x080fe20000400000 */
[----:B------:R-:W-:Y:S01]  /*9390*/  ISETP.GT.AND P3, PT, R0, RZ, P0 ;  /* 0x000000ff0000720c */ /* 0x000fe20000764270 */
[----:B------:R-:W-:Y:S01]  /*93a0*/  FMUL R127, R127, R169 ;  /* 0x000000a97f7f7220 */ /* 0x000fe20000400000 */
[----:B------:R-:W-:Y:S01]  /*93b0*/  F2FP.F16.F32.PACK_AB R120, RZ, R120 ;  /* 0x00000078ff78723e */ /* 0x000fe200000000ff */
[----:B------:R-:W-:Y:S01]  /*93c0*/  IMAD.X R7, R7, 0x1, R5, P5 ;  /* 0x0000000107077824 */ /* 0x000fe200028e0605 */
[----:B------:R-:W-:Y:S01]  /*93d0*/  F2FP.F16.F32.PACK_AB R121, RZ, R121 ;  /* 0x00000079ff79723e */ /* 0x000fe200000000ff */
[-C--:B------:R-:W-:Y:S01]  /*93e0*/  FMUL R128, R128, R169.reuse ;  /* 0x000000a980807220 */ /* 0x080fe20000400000 */
[----:B------:R-:W-:Y:S01]  /*93f0*/  F2FP.F16.F32.PACK_AB R122, RZ, R122 ;  /* 0x0000007aff7a723e */ /* 0x000fe200000000ff */
[----:B------:R-:W-:Y:S01]  /*9400*/  @P2 STG.E.U16 desc[UR36][R4.64], R120 ;  /* 0x0000007804002986 */ /* 0x000fe2000c101524 */
[C---:B------:R-:W-:Y:S01]  /*9410*/  ISETP.GT.AND P2, PT, R0.reuse, 0x1, P0 ;  /* 0x000000010000780c */ /* 0x040fe20000744270 */
[-C--:B------:R-:W-:Y:S01]  /*9420*/  FMUL R129, R129, R169.reuse ;  /* 0x000000a981817220 */ /* 0x080fe20000400000 */
[C---:B------:R-:W-:Y:S01]  /*9430*/  ISETP.GT.AND P5, PT, R0.reuse, 0x8, P1 ;  /* 0x000000080000780c */ /* 0x040fe20000fa4270 */
[----:B------:R-:W-:Y:S01]  /*9440*/  @P4 STG.E.U16 desc[UR36][R4.64+0x2], R121 ;  /* 0x0000027904004986 */ /* 0x000fe2000c101524 */
[----:B------:R-:W-:Y:S01]  /*9450*/  ISETP.GT.AND P4, PT, R0, 0x9, P1 ;  /* 0x000000090000780c */ /* 0x000fe20000f84270 */
[----:B------:R-:W-:Y:S01]  /*9460*/  FMUL R130, R130, R169 ;  /* 0x000000a982827220 */ /* 0x000fe20000400000 */
[----:B------:R-:W-:Y:S01]  /*9470*/  F2FP.F16.F32.PACK_AB R123, RZ, R123 ;  /* 0x0000007bff7b723e */ /* 0x000fe200000000ff */
[----:B------:R-:W-:Y:S01]  /*9480*/  @P3 STG.E.U16 desc[UR36][R6.64], R122 ;  /* 0x0000007a06003986 */ /* 0x000fe2000c101524 */
[----:B------:R-:W-:Y:S01]  /*9490*/  ISETP.GT.AND P3, PT, R0, 0x8, P0 ;  /* 0x000000080000780c */ /* 0x000fe20000764270 */
[-C--:B------:R-:W-:Y:S01]  /*94a0*/  FMUL R131, R131, R169.reuse ;  /* 0x000000a983837220 */ /* 0x080fe20000400000 */
[----:B------:R-:W-:Y:S01]  /*94b0*/  F2FP.F16.F32.PACK_AB R124, RZ, R124 ;  /* 0x0000007cff7c723e */ /* 0x000fe200000000ff */
[----:B------:R-:W-:Y:S01]  /*94c0*/  FMUL R132, R132, R169 ;  /* 0x000000a984847220 */ /* 0x000fe20000400000 */
[----:B------:R-:W-:Y:S01]  /*94d0*/  F2FP.F16.F32.PACK_AB R125, RZ, R125 ;  /* 0x0000007dff7d723e */ /* 0x000fe200000000ff */
[----:B------:R-:W-:Y:S01]  /*94e0*/  @P2 STG.E.U16 desc[UR36][R6.64+0x2], R123 ;  /* 0x0000027b06002986 */ /* 0x000fe2000c101524 */
[----:B------:R-:W-:Y:S01]  /*94f0*/  F2FP.F16.F32.PACK_AB R126, RZ, R126 ;  /* 0x0000007eff7e723e */ /* 0x000fe200000000ff */
[-C--:B------:R-:W-:Y:S01]  /*9500*/  FMUL R133, R133, R169.reuse ;  /* 0x000000a985857220 */ /* 0x080fe20000400000 */
[C---:B------:R-:W-:Y:S01]  /*9510*/  ISETP.GT.AND P2, PT, R0.reuse, 0x9, P0 ;  /* 0x000000090000780c */ /* 0x040fe20000744270 */
[----:B------:R-:W-:Y:S01]  /*9520*/  @P5 STG.E.U16 desc[UR36][R4.64+0x10], R124 ;  /* 0x0000107c04005986 */ /* 0x000fe2000c101524 */
[----:B------:R-:W-:Y:S01]  /*9530*/  ISETP.GT.AND P5, PT, R0, 0x10, P1 ;  /* 0x000000100000780c */ /* 0x000fe20000fa4270 */
[----:B------:R-:W-:Y:S01]  /*9540*/  FMUL R134, R134, R169 ;  /* 0x000000a986867220 */ /* 0x000fe20000400000 */
[----:B------:R-:W-:Y:S01]  /*9550*/  F2FP.F16.F32.PACK_AB R127, RZ, R127 ;  /* 0x0000007fff7f723e */ /* 0x000fe200000000ff */
[----:B------:R-:W-:Y:S01]  /*9560*/  @P4 STG.E.U16 desc[UR36][R4.64+0x12], R125 ;  /* 0x0000127d04004986 */ /* 0x000fe2000c101524 */
[C---:B------:R-:W-:Y:S01]  /*9570*/  ISETP.GT.AND P4, PT, R0.reuse, 0x11, P1 ;  /* 0x000000110000780c */ /* 0x040fe20000f84270 */
[-C--:B------:R-:W-:Y:S01]  /*9580*/  FMUL R135, R135, R169.reuse ;  /* 0x000000a987877220 */ /* 0x080fe20000400000 */
[----:B------:R-:W-:Y:S01]  /*9590*/  F2FP.F16.F32.PACK_AB R128, RZ, R128 ;  /* 0x00000080ff80723e */ /* 0x000fe200000000ff */
[----:B------:R-:W-:Y:S01]  /*95a0*/  @P3 STG.E.U16 desc[UR36][R6.64+0x10], R126 ;  /* 0x0000107e06003986 */ /* 0x000fe2000c101524 */
[----:B------:R-:W-:Y:S01]  /*95b0*/  ISETP.GT.AND P3, PT, R0, 0x10, P0 ;  /* 0x000000100000780c */ /* 0x000fe20000764270 */
        /* <DEDUP_REMOVED lines=58> */
[-C--:B------:R-:W-:Y:S01]  /*9960*/  FMUL R151, R151, R169.reuse ;  /* 0x000000a997977220 */ /* 0x080fe20000400000 */
[----:B------:R-:W-:Y:S01]  /*9970*/  F2FP.F16.F32.PACK_AB R144, RZ, R144 ;  /* 0x00000090ff90723e */ /* 0x000fe200000000ff */
        /* <DEDUP_REMOVED lines=59> */
[----:B------:R-:W-:Y:S01]  /*9d30*/  ISETP.GT.AND P2, PT, R0, 0x49, P0 ;  /* 0x000000490000780c */ /* 0x000fe20000744270 */
[----:B------:R-:W-:Y:S01]  /*9d40*/  IMAD.SHL.U32 R13, R14, 0x100, RZ ;  /* 0x000001000e0d7824 */ /* 0x000fe200078e00ff */
[----:B------:R-:W-:Y:S01]  /*9d50*/  F2FP.F16.F32.PACK_AB R160, RZ, R160 ;  /* 0x000000a0ffa0723e */ /* 0x000fe200000000ff */
[----:B------:R-:W-:Y:S01]  /*9d60*/  @P3 STG.E.U16 desc[UR36][R4.64+0x90], R156 ;  /* 0x0000909c04003986 */ /* 0x000fe2000c101524 */
[C---:B------:R-:W-:Y:S01]  /*9d70*/  ISETP.GT.AND P3, PT, R0.reuse, 0x50, P1 ;  /* 0x000000500000780c */ /* 0x040fe20000f64270 */
[----:B------:R-:W-:Y:S01]  /*9d80*/  FMUL R167, R167, R169 ;  /* 0x000000a9a7a77220 */ /* 0x000fe20000400000 */
[----:B------:R-:W-:Y:S01]  /*9d90*/  F2FP.F16.F32.PACK_AB R161, RZ, R161 ;  /* 0x000000a1ffa1723e */ /* 0x000fe200000000ff */
[----:B------:R-:W-:Y:S01]  /*9da0*/  @P5 STG.E.U16 desc[UR36][R4.64+0x92], R157 ;  /* 0x0000929d04005986 */ /* 0x000fe2000c101524 */
[----:B------:R-:W-:Y:S01]  /*9db0*/  ISETP.GT.AND P5, PT, R0, 0x51, P1 ;  /* 0x000000510000780c */ /* 0x000fe20000fa4270 */
[-C--:B------:R-:W-:Y:S01]  /*9dc0*/  FMUL R72, R72, R169.reuse ;  /* 0x000000a948487220 */ /* 0x080fe20000400000 */
        /* <DEDUP_REMOVED lines=12> */
[----:B------:R-:W-:Y:S01]  /*9e90*/  ISETP.GT.AND P1, PT, R0, 0x59, P1 ;  /* 0x000000590000780c */ /* 0x000fe20000f24270 */
[----:B------:R-:W-:Y:S01]  /*9ea0*/  @P5 STG.E.U16 desc[UR36][R4.64+0xa2], R161 ;  /* 0x0000a2a104005986 */ /* 0x000fe2000c101524 */
[----:B------:R-:W-:Y:S01]  /*9eb0*/  F2FP.F16.F32.PACK_AB R165, RZ, R165 ;  /* 0x000000a5ffa5723e */ /* 0x000fe200000000ff */
[-C--:B------:R-:W-:Y:S01]  /*9ec0*/  FMUL R76, R76, R169.reuse ;  /* 0x000000a94c4c7220 */ /* 0x080fe20000400000 */
[----:B------:R-:W-:Y:S01]  /*9ed0*/  F2FP.F16.F32.PACK_AB R166, RZ, R166 ;  /* 0x000000a6ffa6723e */ /* 0x000fe200000000ff */
[----:B------:R-:W-:Y:S01]  /*9ee0*/  @P4 STG.E.U16 desc[UR36][R6.64+0xa0], R162 ;  /* 0x0000a0a206004986 */ /* 0x000fe2000c101524 */
[C---:B------:R-:W-:Y:S01]  /*9ef0*/  ISETP.GT.AND P4, PT, R0.reuse, 0x58, P0 ;  /* 0x000000580000780c */ /* 0x040fe20000784270 */
[-C--:B------:R-:W-:Y:S01]  /*9f00*/  FMUL R77, R77, R169.reuse ;  /* 0x000000a94d4d7220 */ /* 0x080fe20000400000 */
[----:B------:R-:W-:Y:S01]  /*9f10*/  ISETP.GT.AND P0, PT, R0, 0x59, P0 ;  /* 0x000000590000780c */ /* 0x000fe20000704270 */
[----:B------:R-:W-:Y:S01]  /*9f20*/  @P2 STG.E.U16 desc[UR36][R6.64+0xa2], R163 ;  /* 0x0000a2a306002986 */ /* 0x000fe2000c101524 */
[----:B------:R-:W-:Y:S01]  /*9f30*/  SHF.L.U64.HI R15, R14, 0x8, R15 ;  /* 0x000000080e0f7819 */ /* 0x000fe2000001020f */
[----:B------:R-:W-:Y:S01]  /*9f40*/  FMUL R78, R78, R169 ;  /* 0x000000a94e4e7220 */ /* 0x000fe20000400000 */
[----:B------:R-:W-:Y:S01]  /*9f50*/  F2FP.F16.F32.PACK_AB R167, RZ, R167 ;  /* 0x000000a7ffa7723e */ /* 0x000fe200000000ff */
[----:B------:R-:W-:Y:S01]  /*9f60*/  @P3 STG.E.U16 desc[UR36][R4.64+0xb0], R164 ;  /* 0x0000b0a404003986 */ /* 0x000fe2000c101524 */
[----:B------:R-:W-:Y:S01]  /*9f70*/  ISETP.GT.AND P3, PT, R3, 0x80, PT ;  /* 0x000000800300780c */ /* 0x000fe20003f64270 */
[-C--:B------:R-:W-:Y:S01]  /*9f80*/  FMUL R79, R79, R169.reuse ;  /* 0x000000a94f4f7220 */ /* 0x080fe20000400000 */
[----:B------:R-:W-:Y:S01]  /*9f90*/  F2FP.F16.F32.PACK_AB R72, RZ, R72 ;  /* 0x00000048ff48723e */ /* 0x000fe200000000ff */
[----:B------:R-:W-:Y:S01]  /*9fa0*/  @P1 STG.E.U16 desc[UR36][R4.64+0xb2], R165 ;  /* 0x0000b2a504001986 */ /* 0x000fe2000c101524 */
[----:B------:R-:W-:Y:S01]  /*9fb0*/  ISETP.GT.AND P2, PT, R0, RZ, P3 ;  /* 0x000000ff0000720c */ /* 0x000fe20001f44270 */
[-C--:B------:R-:W-:Y:S01]  /*9fc0*/  FMUL R80, R80, R169.reuse ;  /* 0x000000a950507220 */ /* 0x080fe20000400000 */
[C---:B------:R-:W-:Y:S01]  /*9fd0*/  LOP3.LUT R17, R13.reuse, 0x2, RZ, 0xfc, !PT ;  /* 0x000000020d117812 */ /* 0x040fe200078efcff */
[----:B------:R-:W-:Y:S01]  /*9fe0*/  @P4 STG.E.U16 desc[UR36][R6.64+0xb0], R166 ;  /* 0x0000b0a606004986 */ /* 0x000fe2000c101524 */
[-C--:B------:R-:W-:Y:S01]  /*9ff0*/  IADD3 R8, P4, R13, R4.reuse, RZ ;  /* 0x000000040d087210 */ /* 0x080fe20007f9e0ff */
[----:B------:R-:W-:Y:S01]  /*a000*/  FMUL R81, R81, R169 ;  /* 0x000000a951517220 */ /* 0x000fe20000400000 */
[----:B------:R-:W-:Y:S01]  /*a010*/  ISETP.GT.AND P1, PT, R0, 0x1, P3 ;  /* 0x000000010000780c */ /* 0x000fe20001f24270 */
[----:B------:R-:W-:Y:S01]  /*a020*/  @P0 STG.E.U16 desc[UR36][R6.64+0xb2], R167 ;  /* 0x0000b2a706000986 */ /* 0x000fe2000c101524 */
[----:B------:R-:W-:Y:S01]  /*a030*/  IADD3 R20, P0, R17, R4, RZ ;  /* 0x0000000411147210 */ /* 0x000fe20007f1e0ff */
[--C-:B------:R-:W-:Y:S01]  /*a040*/  IMAD.X R9, R15, 0x1, R5.reuse, P4 ;  /* 0x000000010f097824 */ /* 0x100fe200020e0605 */
[----:B------:R-:W-:Y:S01]  /*a050*/  F2FP.F16.F32.PACK_AB R73, RZ, R73 ;  /* 0x00000049ff49723e */ /* 0x000fe200000000ff */
[-C--:B------:R-:W-:Y:S01]  /*a060*/  FMUL R83, R83, R169.reuse ;  /* 0x000000a953537220 */ /* 0x080fe20000400000 */
[----:B------:R-:W-:Y:S01]  /*a070*/  IADD3 R10, P5, R13, R6, RZ ;  /* 0x000000060d0a7210 */ /* 0x000fe20007fbe0ff */
[----:B------:R-:W-:Y:S01]  /*a080*/  IMAD.X R21, R15, 0x1, R5, P0 ;  /* 0x000000010f157824 */ /* 0x000fe200000e0605 */
[----:B------:R0:W-:Y:S01]  /*a090*/  @P2 STG.E.U16 desc[UR36][R8.64], R72 ;  /* 0x0000004808002986 */ /* 0x0001e2000c101524 */
[----:B------:R-:W-:Y:S01]  /*a0a0*/  ISETP.GT.AND P2, PT, R3, 0x88, PT ;  /* 0x000000880300780c */ /* 0x000fe20003f44270 */
[-C--:B------:R-:W-:Y:S01]  /*a0b0*/  FMUL R84, R84, R169.reuse ;  /* 0x000000a954547220 */ /* 0x080fe20000400000 */
[----:B------:R-:W-:Y:S01]  /*a0c0*/  F2FP.F16.F32.PACK_AB R74, RZ, R74 ;  /* 0x0000004aff4a723e */ /* 0x000fe200000000ff */
[--C-:B------:R-:W-:Y:S01]  /*a0d0*/  IMAD.X R11, R15, 0x1, R7.reuse, P5 ;  /* 0x000000010f0b7824 */ /* 0x100fe200028e0607 */
[C---:B------:R-:W-:Y:S01]  /*a0e0*/  ISETP.GT.AND P4, PT, R0.reuse, RZ, P2 ;  /* 0x000000ff0000720c */ /* 0x040fe20001784270 */
[----:B------:R1:W-:Y:S01]  /*a0f0*/  @P1 STG.E.U16 desc[UR36][R20.64], R73 ;  /* 0x0000004914001986 */ /* 0x0003e2000c101524 */
[----:B------:R-:W-:Y:S01]  /*a100*/  ISETP.GT.AND P1, PT, R0, 0x1, P2 ;  /* 0x000000010000780c */ /* 0x000fe20001724270 */
[-C--:B------:R-:W-:Y:S01]  /*a110*/  FMUL R85, R85, R169.reuse ;  /* 0x000000a955557220 */ /* 0x080fe20000400000 */
[----:B------:R-:W-:Y:S01]  /*a120*/  PRMT R12, R74, 0x7610, R12 ;  /* 0x000076104a0c7816 */ /* 0x000fe2000000000c */
[-C--:B------:R-:W-:Y:S01]  /*a130*/  FMUL R86, R86, R169.reuse ;  /* 0x000000a956567220 */ /* 0x080fe20000400000 */
[----:B------:R-:W-:Y:S01]  /*a140*/  LOP3.LUT R19, R13, 0x10, RZ, 0xfc, !PT ;  /* 0x000000100d137812 */ /* 0x000fe200078efcff */
[-C--:B------:R-:W-:Y:S01]  /*a150*/  FMUL R88, R88, R169.reuse ;  /* 0x000000a958587220 */ /* 0x080fe20000400000 */
[----:B0-----:R-:W-:Y:S01]  /*a160*/  IADD3 R72, P5, R17, R6, RZ ;  /* 0x0000000611487210 */ /* 0x001fe20007fbe0ff */
[----:B------:R-:W-:Y:S01]  /*a170*/  FMUL R87, R87, R169 ;  /* 0x000000a957577220 */ /* 0x000fe20000400000 */
[----:B------:R-:W-:Y:S01]  /*a180*/  F2FP.F16.F32.PACK_AB R75, RZ, R75 ;  /* 0x0000004bff4b723e */ /* 0x000fe200000000ff */
[-C--:B------:R-:W-:Y:S01]  /*a190*/  FMUL R90, R90, R169.reuse ;  /* 0x000000a95a5a7220 */ /* 0x080fe20000400000 */
[----:B------:R-:W-:Y:S01]  /*a1a0*/  ISETP.GT.AND P0, PT, R0, 0x8, P3 ;  /* 0x000000080000780c */ /* 0x000fe20001f04270 */
[----:B-1----:R-:W-:Y:S01]  /*a1b0*/  IMAD.X R73, R15, 0x1, R7, P5 ;  /* 0x000000010f497824 */ /* 0x002fe200028e0607 */
[----:B------:R0:W-:Y:S01]  /*a1c0*/  @P4 STG.E.U16 desc[UR36][R10.64], R12 ;  /* 0x0000000c0a004986 */ /* 0x0001e2000c101524 */
[----:B------:R-:W-:Y:S01]  /*a1d0*/  IADD3 R74, P4, R19, R4, RZ ;  /* 0x00000004134a7210 */ /* 0x000fe20007f9e0ff */
[-C--:B------:R-:W-:Y:S01]  /*a1e0*/  FMUL R92, R92, R169.reuse ;  /* 0x000000a95c5c7220 */ /* 0x080fe20000400000 */
[----:B------:R-:W-:Y:S01]  /*a1f0*/  F2FP.F16.F32.PACK_AB R76, RZ, R76 ;  /* 0x0000004cff4c723e */ /* 0x000fe200000000ff */
[----:B------:R1:W-:Y:S01]  /*a200*/  @P1 STG.E.U16 desc[UR36][R72.64], R75 ;  /* 0x0000004b48001986 */ /* 0x0003e2000c101524 */
[----:B------:R-:W-:Y:S01]  /*a210*/  LOP3.LUT R21, R13, 0x12, RZ, 0xfc, !PT ;  /* 0x000000120d157812 */ /* 0x000fe200078efcff */
[-C--:B------:R-:W-:Y:S01]  /*a220*/  FMUL R95, R95, R169.reuse ;  /* 0x000000a95f5f7220 */ /* 0x080fe20000400000 */
[----:B------:R-:W-:Y:S01]  /*a230*/  PRMT R14, R76, 0x7610, R14 ;  /* 0x000076104c0e7816 */ /* 0x000fe2000000000e */
[-C--:B------:R-:W-:Y:S01]  /*a240*/  FMUL R97, R97, R169.reuse ;  /* 0x000000a961617220 */ /* 0x080fe20000400000 */
[----:B------:R-:W-:Y:S01]  /*a250*/  ISETP.GT.AND P1, PT, R0, 0x9, P3 ;  /* 0x000000090000780c */ /* 0x000fe20001f24270 */
[-C--:B------:R-:W-:Y:S01]  /*a260*/  FMUL R98, R98, R169.reuse ;  /* 0x000000a962627220 */ /* 0x080fe20000400000 */
[----:B------:R-:W-:Y:S01]  /*a270*/  F2FP.F16.F32.PACK_AB R78, RZ, R78 ;  /* 0x0000004eff4e723e */ /* 0x000fe200000000ff */
[----:B------:R-:W-:Y:S01]  /*a280*/  FMUL R99, R99, R169 ;  /* 0x000000a963637220 */ /* 0x000fe20000400000 */
[----:B0-----:R-:W-:Y:S01]  /*a290*/  F2FP.F16.F32.PACK_AB R12, RZ, R77 ;  /* 0x0000004dff0c723e */ /* 0x001fe200000000ff */
[-C--:B------:R-:W-:Y:S01]  /*a2a0*/  FMUL R100, R100, R169.reuse ;  /* 0x000000a964647220 */ /* 0x080fe20000400000 */
[----:B------:R-:W-:Y:S01]  /*a2b0*/  PRMT R120, R78, 0x7610, R120 ;  /* 0x000076104e787816 */ /* 0x000fe20000000078 */
[--C-:B-1----:R-:W-:Y:S01]  /*a2c0*/  IMAD.X R75, R15, 0x1, R5.reuse, P4 ;  /* 0x000000010f4b7824 */ /* 0x102fe200020e0605 */
[----:B------:R-:W-:Y:S01]  /*a2d0*/  IADD3 R76, P4, R21, R4, RZ ;  /* 0x00000004154c7210 */ /* 0x000fe20007f9e0ff */
[-C--:B------:R-:W-:Y:S01]  /*a2e0*/  FMUL R102, R102, R169.reuse ;  /* 0x000000a966667220 */ /* 0x080fe20000400000 */
[----:B------:R-:W-:Y:S01]  /*a2f0*/  PRMT R20, R12, 0x7610, R20 ;  /* 0x000076100c147816 */ /* 0x000fe20000000014 */
[-C--:B------:R-:W-:Y:S01]  /*a300*/  FMUL R103, R103, R169.reuse ;  /* 0x000000a967677220 */ /* 0x080fe20000400000 */
[----:B------:R0:W-:Y:S01]  /*a310*/  @P0 STG.E.U16 desc[UR36][R74.64], R14 ;  /* 0x0000000e4a000986 */ /* 0x0001e2000c101524 */
[----:B------:R-:W-:Y:S01]  /*a320*/  IMAD.X R77, R15, 0x1, R5, P4 ;  /* 0x000000010f4d7824 */ /* 0x000fe200020e0605 */
[-C--:B------:R-:W-:Y:S01]  /*a330*/  IADD3 R72, P4, R19, R6.reuse, RZ ;  /* 0x0000000613487210 */ /* 0x080fe20007f9e0ff */
[-C--:B------:R-:W-:Y:S01]  /*a340*/  FMUL R104, R104, R169.reuse ;  /* 0x000000a968687220 */ /* 0x080fe20000400000 */
[C---:B------:R-:W-:Y:S01]  /*a350*/  ISETP.GT.AND P0, PT, R0.reuse, 0x8, P2 ;  /* 0x000000080000780c */ /* 0x040fe20001704270 */
[----:B------:R-:W-:Y:S01]  /*a360*/  FMUL R105, R105, R169 ;  /* 0x000000a969697220 */ /* 0x000fe20000400000 */
[----:B------:R-:W-:Y:S01]  /*a370*/  IADD3 R78, P5, R21, R6, RZ ;  /* 0x00000006154e7210 */ /* 0x000fe20007fbe0ff */
[C-C-:B------:R-:W-:Y:S01]  /*a380*/  IMAD.X R73, R15.reuse, 0x1, R7.reuse, P4 ;  /* 0x000000010f497824 */ /* 0x140fe200020e0607 */
[----:B------:R-:W-:Y:S01]  /*a390*/  ISETP.GT.AND P4, PT, R0, 0x9, P2 ;  /* 0x000000090000780c */ /* 0x000fe20001784270 */
[----:B------:R1:W-:Y:S01]  /*a3a0*/  @P1 STG.E.U16 desc[UR36][R76.64], R20 ;  /* 0x000000144c001986 */ /* 0x0003e2000c101524 */
[----:B------:R-:W-:Y:S01]  /*a3b0*/  F2FP.F16.F32.PACK_AB R12, RZ, R79 ;  /* 0x0000004fff0c723e */ /* 0x000fe200000000ff */
[----:B------:R-:W-:Y:S01]  /*a3c0*/  IMAD.X R79, R15, 0x1, R7, P5 ;  /* 0x000000010f4f7824 */ /* 0x000fe200028e0607 */
[----:B------:R-:W-:Y:S01]  /*a3d0*/  F2FP.F16.F32.PACK_AB R80, RZ, R80 ;  /* 0x00000050ff50723e */ /* 0x000fe200000000ff */
[-C--:B------:R-:W-:Y:S01]  /*a3e0*/  FMUL R107, R107, R169.reuse ;  /* 0x000000a96b6b7220 */ /* 0x080fe20000400000 */
[----:B0-----:R-:W-:Y:S01]  /*a3f0*/  PRMT R14, R12, 0x7610, R14 ;  /* 0x000076100c0e7816 */ /* 0x001fe2000000000e */
[-C--:B------:R-:W-:Y:S01]  /*a400*/  FMUL R108, R108, R169.reuse ;  /* 0x000000a96c6c7220 */ /* 0x080fe20000400000 */
[----:B------:R-:W-:Y:S01]  /*a410*/  LOP3.LUT R75, R13, 0x20, RZ, 0xfc, !PT ;  /* 0x000000200d4b7812 */ /* 0x000fe200078efcff */
[----:B------:R0:W-:Y:S01]  /*a420*/  @P0 STG.E.U16 desc[UR36][R72.64], R120 ;  /* 0x0000007848000986 */ /* 0x0001e2000c101524 */
[C---:B------:R-:W-:Y:S01]  /*a430*/  ISETP.GT.AND P1, PT, R0.reuse, 0x10, P3 ;  /* 0x000000100000780c */ /* 0x040fe20001f24270 */
[-C--:B------:R-:W-:Y:S01]  /*a440*/  FMUL R109, R109, R169.reuse ;  /* 0x000000a96d6d7220 */ /* 0x080fe20000400000 */
[----:B------:R-:W-:Y:S01]  /*a450*/  ISETP.GT.AND P0, PT, R0, 0x11, P3 ;  /* 0x000000110000780c */ /* 0x000fe20001f04270 */
[----:B------:R2:W-:Y:S01]  /*a460*/  @P4 STG.E.U16 desc[UR36][R78.64], R14 ;  /* 0x0000000e4e004986 */ /* 0x0005e2000c101524 */
[----:B-1----:R-:W-:Y:S01]  /*a470*/  IADD3 R76, P5, R75, R4, RZ ;  /* 0x000000044b4c7210 */ /* 0x002fe20007fbe0ff */
[-C--:B------:R-:W-:Y:S01]  /*a480*/  FMUL R110, R110, R169.reuse ;  /* 0x000000a96e6e7220 */ /* 0x080fe20000400000 */
[----:B------:R-:W-:Y:S01]  /*a490*/  PRMT R20, R80, 0x7610, R20 ;  /* 0x0000761050147816 */ /* 0x000fe20000000014 */
[----:B------:R-:W-:Y:S01]  /*a4a0*/  FMUL R112, R112, R169 ;  /* 0x000000a970707220 */ /* 0x000fe20000400000 */
[----:B------:R-:W-:Y:S01]  /*a4b0*/  F2FP.F16.F32.PACK_AB R12, RZ, R81 ;  /* 0x00000051ff0c723e */ /* 0x000fe200000000ff */
[--C-:B------:R-:W-:Y:S01]  /*a4c0*/  IMAD.X R77, R15, 0x1, R5.reuse, P5 ;  /* 0x000000010f4d7824 */ /* 0x100fe200028e0605 */
[----:B------:R-:W-:Y:S01]  /*a4d0*/  F2FP.F16.F32.PACK_AB R84, RZ, R84 ;  /* 0x00000054ff54723e */ /* 0x000fe200000000ff */
[-C--:B------:R-:W-:Y:S01]  /*a4e0*/  FMUL R111, R111, R169.reuse ;  /* 0x000000a96f6f7220 */ /* 0x080fe20000400000 */
[----:B0-----:R-:W-:Y:S01]  /*a4f0*/  LOP3.LUT R73, R13, 0x22, RZ, 0xfc, !PT ;  /* 0x000000220d497812 */ /* 0x001fe200078efcff */
[-C--:B------:R-:W-:Y:S01]  /*a500*/  FMUL R114, R114, R169.reuse ;  /* 0x000000a972727220 */ /* 0x080fe20000400000 */
[----:B------:R-:W-:Y:S01]  /*a510*/  PRMT R72, R12, 0x7610, R72 ;  /* 0x000076100c487816 */ /* 0x000fe20000000048 */
[----:B------:R0:W-:Y:S01]  /*a520*/  @P1 STG.E.U16 desc[UR36][R76.64], R20 ;  /* 0x000000144c001986 */ /* 0x0001e2000c101524 */
[----:B------:R-:W-:Y:S01]  /*a530*/  IADD3 R80, P4, R73, R4, RZ ;  /* 0x0000000449507210 */ /* 0x000fe20007f9e0ff */
[-C--:B------:R-:W-:Y:S01]  /*a540*/  FMUL R12, R82, R169.reuse ;  /* 0x000000a9520c7220 */ /* 0x080fe20000400000 */
[----:B------:R-:W-:Y:S01]  /*a550*/  ISETP.GT.AND P1, PT, R0, 0x10, P2 ;  /* 0x000000100000780c */ /* 0x000fe20001724270 */
[-C--:B------:R-:W-:Y:S01]  /*a560*/  FMUL R115, R115, R169.reuse ;  /* 0x000000a973737220 */ /* 0x080fe20000400000 */
[-C--:B------:R-:W-:Y:S01]  /*a570*/  IADD3 R120, P5, R73, R6.reuse, RZ ;  /* 0x0000000649787210 */ /* 0x080fe20007fbe0ff */
[----:B------:R-:W-:Y:S01]  /*a580*/  IMAD.X R81, R15, 0x1, R5, P4 ;  /* 0x000000010f517824 */ /* 0x000fe200020e0605 */
[----:B------:R-:W-:Y:S01]  /*a590*/  IADD3 R82, P4, R75, R6, RZ ;  /* 0x000000064b527210 */ /* 0x000fe20007f9e0ff */
[----:B------:R-:W-:Y:S01]  /*a5a0*/  FMUL R116, R116, R169 ;  /* 0x000000a974747220 */ /* 0x000fe20000400000 */
[----:B--2---:R-:W-:Y:S01]  /*a5b0*/  F2FP.F16.F32.PACK_AB R14, RZ, R83 ;  /* 0x00000053ff0e723e */ /* 0x004fe200000000ff */
[C-C-:B------:R-:W-:Y:S01]  /*a5c0*/  IMAD.X R121, R15.reuse, 0x1, R7.reuse, P5 ;  /* 0x000000010f797824 */ /* 0x140fe200028e0607 */
[----:B------:R1:W-:Y:S01]  /*a5d0*/  @P0 STG.E.U16 desc[UR36][R80.64], R72 ;  /* 0x0000004850000986 */ /* 0x0003e2000c101524 */
[----:B------:R-:W-:Y:S01]  /*a5e0*/  ISETP.GT.AND P0, PT, R0, 0x11, P2 ;  /* 0x000000110000780c */ /* 0x000fe20001704270 */
[----:B------:R-:W-:Y:S01]  /*a5f0*/  IMAD.X R83, R15, 0x1, R7, P4 ;  /* 0x000000010f537824 */ /* 0x000fe200020e0607 */
[----:B------:R-:W-:Y:S01]  /*a600*/  F2FP.F16.F32.PACK_AB R12, RZ, R12 ;  /* 0x0000000cff0c723e */ /* 0x000fe200000000ff */
[-C--:B------:R-:W-:Y:S01]  /*a610*/  FMUL R117, R117, R169.reuse ;  /* 0x000000a975757220 */ /* 0x080fe20000400000 */
[C---:B0-----:R-:W-:Y:S01]  /*a620*/  LOP3.LUT R77, R13.reuse, 0x30, RZ, 0xfc, !PT ;  /* 0x000000300d4d7812 */ /* 0x041fe200078efcff */
[-C--:B------:R-:W-:Y:S01]  /*a630*/  FMUL R118, R118, R169.reuse ;  /* 0x000000a976767220 */ /* 0x080fe20000400000 */
[----:B------:R-:W-:Y:S01]  /*a640*/  LOP3.LUT R79, R13, 0x32, RZ, 0xfc, !PT ;  /* 0x000000320d4f7812 */ /* 0x000fe200078efcff */
[----:B------:R0:W-:Y:S01]  /*a650*/  @P1 STG.E.U16 desc[UR36][R82.64], R12 ;  /* 0x0000000c52001986 */ /* 0x0001e2000c101524 */
[----:B------:R-:W-:Y:S01]  /*a660*/  ISETP.GT.AND P1, PT, R0, 0x18, P3 ;  /* 0x000000180000780c */ /* 0x000fe20001f24270 */
[-C--:B------:R-:W-:Y:S01]  /*a670*/  FMUL R119, R119, R169.reuse ;  /* 0x000000a977777220 */ /* 0x080fe20000400000 */
[----:B------:R-:W-:Y:S01]  /*a680*/  PRMT R20, R84, 0x7610, R20 ;  /* 0x0000761054147816 */ /* 0x000fe20000000014 */
[-C--:B------:R-:W-:Y:S01]  /*a690*/  FMUL R24, R24, R169.reuse ;  /* 0x000000a918187220 */ /* 0x080fe20000400000 */
[-C--:B-1----:R-:W-:Y:S01]  /*a6a0*/  IADD3 R80, P4, R77, R4.reuse, RZ ;  /* 0x000000044d507210 */ /* 0x082fe20007f9e0ff */
[----:B------:R1:W-:Y:S01]  /*a6b0*/  @P0 STG.E.U16 desc[UR36][R120.64], R14 ;  /* 0x0000000e78000986 */ /* 0x0003e2000c101524 */
[----:B------:R-:W-:Y:S01]  /*a6c0*/  ISETP.GT.AND P0, PT, R0, 0x19, P3 ;  /* 0x000000190000780c */ /* 0x000fe20001f04270 */
[----:B------:R-:W-:Y:S01]  /*a6d0*/  FMUL R30, R30, R169 ;  /* 0x000000a91e1e7220 */ /* 0x000fe20000400000 */
[----:B------:R-:W-:Y:S01]  /*a6e0*/  F2FP.F16.F32.PACK_AB R85, RZ, R85 ;  /* 0x00000055ff55723e */ /* 0x000fe200000000ff */
[--C-:B------:R-:W-:Y:S01]  /*a6f0*/  IMAD.X R81, R15, 0x1, R5.reuse, P4 ;  /* 0x000000010f517824 */ /* 0x100fe200020e0605 */
[----:B------:R-:W-:Y:S01]  /*a700*/  ISETP.GT.AND P4, PT, R0, 0x18, P2 ;  /* 0x000000180000780c */ /* 0x000fe20001784270 */
[-C--:B------:R-:W-:Y:S01]  /*a710*/  FMUL R31, R31, R169.reuse ;  /* 0x000000a91f1f7220 */ /* 0x080fe20000400000 */
[----:B0-----:R-:W-:Y:S01]  /*a720*/  IADD3 R82, P5, R79, R4, RZ ;  /* 0x000000044f527210 */ /* 0x001fe20007fbe0ff */
[-C--:B------:R-:W-:Y:S01]  /*a730*/  FMUL R32, R32, R169.reuse ;  /* 0x000000a920207220 */ /* 0x080fe20000400000 */
[----:B------:R-:W-:Y:S01]  /*a740*/  F2FP.F16.F32.PACK_AB R12, RZ, R86 ;  /* 0x00000056ff0c723e */ /* 0x000fe200000000ff */
[----:B------:R0:W-:Y:S01]  /*a750*/  @P1 STG.E.U16 desc[UR36][R80.64], R20 ;  /* 0x0000001450001986 */ /* 0x0001e2000c101524 */
[----:B------:R-:W-:Y:S01]  /*a760*/  ISETP.GT.AND P1, PT, R0, 0x19, P2 ;  /* 0x000000190000780c */ /* 0x000fe20001724270 */
[----:B------:R-:W-:Y:S01]  /*a770*/  IMAD.X R83, R15, 0x1, R5, P5 ;  /* 0x000000010f537824 */ /* 0x000fe200028e0605 */
[----:B------:R-:W-:Y:S01]  /*a780*/  IADD3 R84, P5, R77, R6, RZ ;  /* 0x000000064d547210 */ /* 0x000fe20007fbe0ff */
[-C--:B------:R-:W-:Y:S01]  /*a790*/  FMUL R33, R33, R169.reuse ;  /* 0x000000a921217220 */ /* 0x080fe20000400000 */
[----:B-1----:R-:W-:Y:S01]  /*a7a0*/  F2FP.F16.F32.PACK_AB R14, RZ, R88 ;  /* 0x00000058ff0e723e */ /* 0x002fe200000000ff */
[----:B------:R-:W-:Y:S01]  /*a7b0*/  FMUL R34, R34, R169 ;  /* 0x000000a922227220 */ /* 0x000fe20000400000 */
[----:B------:R1:W-:Y:S01]  /*a7c0*/  @P0 STG.E.U16 desc[UR36][R82.64], R85 ;  /* 0x0000005552000986 */ /* 0x0003e2000c101524 */
[----:B------:R-:W-:Y:S01]  /*a7d0*/  F2FP.F16.F32.PACK_AB R87, RZ, R87 ;  /* 0x00000057ff57723e */ /* 0x000fe200000000ff */
[-C--:B------:R-:W-:Y:S01]  /*a7e0*/  FMUL R35, R35, R169.reuse ;  /* 0x000000a923237220 */ /* 0x080fe20000400000 */
[----:B------:R-:W-:Y:S01]  /*a7f0*/  ISETP.GT.AND P0, PT, R0, 0x20, P3 ;  /* 0x000000200000780c */ /* 0x000fe20001f04270 */
[-C--:B------:R-:W-:Y:S01]  /*a800*/  FMUL R36, R36, R169.reuse ;  /* 0x000000a924247220 */ /* 0x080fe20000400000 */
[----:B0-----:R-:W-:Y:S01]  /*a810*/  PRMT R20, R12, 0x7610, R20 ;  /* 0x000076100c147816 */ /* 0x001fe20000000014 */
[-C--:B------:R-:W-:Y:S01]  /*a820*/  FMUL R12, R89, R169.reuse ;  /* 0x000000a9590c7220 */ /* 0x080fe20000400000 */
[----:B------:R-:W-:Y:S01]  /*a830*/  LOP3.LUT R81, R13, 0x40, RZ, 0xfc, !PT ;  /* 0x000000400d517812 */ /* 0x000fe200078efcff */
[-C--:B------:R-:W-:Y:S01]  /*a840*/  FMUL R37, R37, R169.reuse ;  /* 0x000000a925257220 */ /* 0x080fe20000400000 */
[----:B------:R-:W-:Y:S01]  /*a850*/  PRMT R72, R87, 0x7610, R72 ;  /* 0x0000761057487816 */ /* 0x000fe20000000048 */
[-C--:B------:R-:W-:Y:S01]  /*a860*/  FMUL R38, R38, R169.reuse ;  /* 0x000000a926267220 */ /* 0x080fe20000400000 */
[----:B------:R-:W-:Y:S01]  /*a870*/  PRMT R74, R14, 0x7610, R74 ;  /* 0x000076100e4a7816 */ /* 0x000fe2000000004a */
[--C-:B-1----:R-:W-:Y:S01]  /*a880*/  IMAD.X R85, R15, 0x1, R7.reuse, P5 ;  /* 0x000000010f557824 */ /* 0x102fe200028e0607 */
[----:B------:R-:W-:Y:S01]  /*a890*/  IADD3 R86, P5, R79, R6, RZ ;  /* 0x000000064f567210 */ /* 0x000fe20007fbe0ff */
[-C--:B------:R-:W-:Y:S01]  /*a8a0*/  FMUL R39, R39, R169.reuse ;  /* 0x000000a927277220 */ /* 0x080fe20000400000 */
[----:B------:R-:W-:Y:S01]  /*a8b0*/  LOP3.LUT R83, R13, 0x42, RZ, 0xfc, !PT ;  /* 0x000000420d537812 */ /* 0x000fe200078efcff */
[-C--:B------:R-:W-:Y:S01]  /*a8c0*/  FMUL R40, R40, R169.reuse ;  /* 0x000000a928287220 */ /* 0x080fe20000400000 */
[----:B------:R0:W-:Y:S01]  /*a8d0*/  @P4 STG.E.U16 desc[UR36][R84.64], R20 ;  /* 0x0000001454004986 */ /* 0x0001e2000c101524 */
[----:B------:R-:W-:Y:S01]  /*a8e0*/  IADD3 R88, P4, R81, R4, RZ ;  /* 0x0000000451587210 */ /* 0x000fe20007f9e0ff */
[----:B------:R-:W-:Y:S01]  /*a8f0*/  IMAD.X R87, R15, 0x1, R7, P5 ;  /* 0x000000010f577824 */ /* 0x000fe200028e0607 */
[----:B------:R-:W-:Y:S01]  /*a900*/  F2FP.F16.F32.PACK_AB R12, RZ, R12 ;  /* 0x0000000cff0c723e */ /* 0x000fe200000000ff */
[-C--:B------:R-:W-:Y:S01]  /*a910*/  FMUL R41, R41, R169.reuse ;  /* 0x000000a929297220 */ /* 0x080fe20000400000 */
[----:B------:R-:W-:Y:S01]  /*a920*/  F2FP.F16.F32.PACK_AB R14, RZ, R90 ;  /* 0x0000005aff0e723e */ /* 0x000fe200000000ff */
[--C-:B------:R-:W-:Y:S01]  /*a930*/  IMAD.X R89, R15, 0x1, R5.reuse, P4 ;  /* 0x000000010f597824 */ /* 0x100fe200020e0605 */
[----:B------:R1:W-:Y:S01]  /*a940*/  @P1 STG.E.U16 desc[UR36][R86.64], R72 ;  /* 0x0000004856001986 */ /* 0x0003e2000c101524 */
[----:B------:R-:W-:Y:S01]  /*a950*/  ISETP.GT.AND P1, PT, R0, 0x21, P3 ;  /* 0x000000210000780c */ /* 0x000fe20001f24270 */
[-C--:B------:R-:W-:Y:S01]  /*a960*/  FMUL R42, R42, R169.reuse ;  /* 0x000000a92a2a7220 */ /* 0x080fe20000400000 */
[----:B------:R-:W-:Y:S01]  /*a970*/  PRMT R76, R14, 0x7610, R76 ;  /* 0x000076100e4c7816 */ /* 0x000fe2000000004c */
[----:B------:R2:W-:Y:S01]  /*a980*/  @P0 STG.E.U16 desc[UR36][R88.64], R74 ;  /* 0x0000004a58000986 */ /* 0x0005e2000c101524 */
[----:B0-----:R-:W-:Y:S01]  /*a990*/  IADD3 R84, P4, R83, R4, RZ ;  /* 0x0000000453547210 */ /* 0x001fe20007f9e0ff */
[-C--:B------:R-:W-:Y:S01]  /*a9a0*/  FMUL R43, R43, R169.reuse ;  /* 0x000000a92b2b7220 */ /* 0x080fe20000400000 */
[----:B------:R-:W-:Y:S01]  /*a9b0*/  ISETP.GT.AND P0, PT, R0, 0x20, P2 ;  /* 0x000000200000780c */ /* 0x000fe20001704270 */
[-C--:B------:R-:W-:Y:S01]  /*a9c0*/  FMUL R44, R44, R169.reuse ;  /* 0x000000a92c2c7220 */ /* 0x080fe20000400000 */
[----:B------:R-:W-:Y:S01]  /*a9d0*/  F2FP.F16.F32.PACK_AB R20, RZ, R92 ;  /* 0x0000005cff14723e */ /* 0x000fe200000000ff */
[----:B------:R-:W-:Y:S01]  /*a9e0*/  IMAD.X R85, R15, 0x1, R5, P4 ;  /* 0x000000010f557824 */ /* 0x000fe200020e0605 */
[-C--:B------:R-:W-:Y:S01]  /*a9f0*/  IADD3 R90, P4, R81, R6.reuse, RZ ;  /* 0x00000006515a7210 */ /* 0x080fe20007f9e0ff */
[-C--:B------:R-:W-:Y:S01]  /*aa00*/  FMUL R45, R45, R169.reuse ;  /* 0x000000a92d2d7220 */ /* 0x080fe20000400000 */
[----:B-1----:R-:W-:Y:S01]  /*aa10*/  PRMT R72, R12, 0x7610, R72 ;  /* 0x000076100c487816 */ /* 0x002fe20000000048 */
[-C--:B------:R-:W-:Y:S01]  /*aa20*/  FMUL R12, R91, R169.reuse ;  /* 0x000000a95b0c7220 */ /* 0x080fe20000400000 */
[----:B------:R-:W-:Y:S01]  /*aa30*/  LOP3.LUT R87, R13, 0x50, RZ, 0xfc, !PT ;  /* 0x000000500d577812 */ /* 0x000fe200078efcff */
[--C-:B------:R-:W-:Y:S01]  /*aa40*/  IMAD.X R91, R15, 0x1, R7.reuse, P4 ;  /* 0x000000010f5b7824 */ /* 0x100fe200020e0607 */
[----:B------:R-:W-:Y:S01]  /*aa50*/  ISETP.GT.AND P4, PT, R0, 0x21, P2 ;  /* 0x000000210000780c */ /* 0x000fe20001784270 */
[----:B------:R0:W-:Y:S01]  /*aa60*/  @P1 STG.E.U16 desc[UR36][R84.64], R72 ;  /* 0x0000004854001986 */ /* 0x0001e2000c101524 */
[----:B--2---:R-:W-:Y:S01]  /*aa70*/  IADD3 R88, P5, R83, R6, RZ ;  /* 0x0000000653587210 */ /* 0x004fe20007fbe0ff */
[----:B------:R-:W-:Y:S01]  /*aa80*/  FMUL R46, R46, R169 ;  /* 0x000000a92e2e7220 */ /* 0x000fe20000400000 */
[----:B------:R-:W-:Y:S01]  /*aa90*/  ISETP.GT.AND P1, PT, R0, 0x28, P3 ;  /* 0x000000280000780c */ /* 0x000fe20001f24270 */
[----:B------:R1:W-:Y:S01]  /*aaa0*/  @P0 STG.E.U16 desc[UR36][R90.64], R76 ;  /* 0x0000004c5a000986 */ /* 0x0003e2000c101524 */
[----:B------:R-:W-:Y:S01]  /*aab0*/  F2FP.F16.F32.PACK_AB R14, RZ, R12 ;  /* 0x0000000cff0e723e */ /* 0x000fe200000000ff */
[----:B------:R-:W-:-:S02]  /*aac0*/  IMAD.X R89, R15, 0x1, R7, P5 ;  /* 0x000000010f597824 */ /* 0x000fc400028e0607 */
[-C--:B------:R-:W-:Y:S01]  /*aad0*/  FMUL R12, R93, R169.reuse ;  /* 0x000000a95d0c7220 */ /* 0x080fe20000400000 */
[----:B------:R-:W-:Y:S01]  /*aae0*/  IADD3 R92, P5, R87, R4, RZ ;  /* 0x00000004575c7210 */ /* 0x000fe20007fbe0ff */
[-C--:B------:R-:W-:Y:S01]  /*aaf0*/  FMUL R47, R47, R169.reuse ;  /* 0x000000a92f2f7220 */ /* 0x080fe20000400000 */
[----:B------:R-:W-:Y:S01]  /*ab00*/  ISETP.GT.AND P0, PT, R0, 0x29, P3 ;  /* 0x000000290000780c */ /* 0x000fe20001f04270 */
[-C--:B------:R-:W-:Y:S01]  /*ab10*/  FMUL R48, R48, R169.reuse ;  /* 0x000000a930307220 */ /* 0x080fe20000400000 */
[----:B0-----:R-:W-:Y:S01]  /*ab20*/  LOP3.LUT R85, R13, 0x52, RZ, 0xfc, !PT ;  /* 0x000000520d557812 */ /* 0x001fe200078efcff */
[----:B------:R0:W-:Y:S01]  /*ab30*/  @P4 STG.E.U16 desc[UR36][R88.64], R14 ;  /* 0x0000000e58004986 */ /* 0x0001e2000c101524 */
[--C-:B------:R-:W-:Y:S01]  /*ab40*/  IMAD.X R93, R15, 0x1, R5.reuse, P5 ;  /* 0x000000010f5d7824 */ /* 0x100fe200028e0605 */
[----:B------:R-:W-:Y:S01]  /*ab50*/  F2FP.F16.F32.PACK_AB R12, RZ, R12 ;  /* 0x0000000cff0c723e */ /* 0x000fe200000000ff */
[-C--:B------:R-:W-:Y:S01]  /*ab60*/  FMUL R49, R49, R169.reuse ;  /* 0x000000a931317220 */ /* 0x080fe20000400000 */
[----:B-1----:R-:W-:Y:S01]  /*ab70*/  IADD3 R90, P4, R85, R4, RZ ;  /* 0x00000004555a7210 */ /* 0x002fe20007f9e0ff */
[-C--:B------:R-:W-:Y:S01]  /*ab80*/  FMUL R50, R50, R169.reuse ;  /* 0x000000a932327220 */ /* 0x080fe20000400000 */
[----:B------:R-:W-:Y:S01]  /*ab90*/  PRMT R72, R12, 0x7610, R72 ;  /* 0x000076100c487816 */ /* 0x000fe20000000048 */
[----:B------:R1:W-:Y:S01]  /*aba0*/  @P1 STG.E.U16 desc[UR36][R92.64], R20 ;  /* 0x000000145c001986 */ /* 0x0003e2000c101524 */
[-C--:B------:R-:W-:Y:S01]  /*abb0*/  FMUL R12, R94, R169.reuse ;  /* 0x000000a95e0c7220 */ /* 0x080fe20000400000 */
[----:B------:R-:W-:Y:S01]  /*abc0*/  IMAD.X R91, R15, 0x1, R5, P4 ;  /* 0x000000010f5b7824 */ /* 0x000fe200020e0605 */
[----:B------:R-:W-:Y:S01]  /*abd0*/  ISETP.GT.AND P1, PT, R0, 0x28, P2 ;  /* 0x000000280000780c */ /* 0x000fe20001724270 */
[-C--:B------:R-:W-:Y:S01]  /*abe0*/  FMUL R51, R51, R169.reuse ;  /* 0x000000a933337220 */ /* 0x080fe20000400000 */
[----:B------:R-:W-:Y:S01]  /*abf0*/  IADD3 R94, P4, R87, R6, RZ ;  /* 0x00000006575e7210 */ /* 0x000fe20007f9e0ff */
[-C--:B------:R-:W-:Y:S01]  /*ac00*/  FMUL R52, R52, R169.reuse ;  /* 0x000000a934347220 */ /* 0x080fe20000400000 */
[----:B------:R2:W-:Y:S01]  /*ac10*/  @P0 STG.E.U16 desc[UR36][R90.64], R72 ;  /* 0x000000485a000986 */ /* 0x0005e2000c101524 */
[----:B------:R-:W-:Y:S01]  /*ac20*/  ISETP.GT.AND P0, PT, R0, 0x29, P2 ;  /* 0x000000290000780c */ /* 0x000fe20001704270 */
[-C--:B------:R-:W-:Y:S01]  /*ac30*/  FMUL R53, R53, R169.reuse ;  /* 0x000000a935357220 */ /* 0x080fe20000400000 */
[----:B------:R-:W-:Y:S01]  /*ac40*/  F2FP.F16.F32.PACK_AB R12, RZ, R12 ;  /* 0x0000000cff0c723e */ /* 0x000fe200000000ff */
[----:B------:R-:W-:Y:S01]  /*ac50*/  FMUL R54, R54, R169 ;  /* 0x000000a936367220 */ /* 0x000fe20000400000 */
[----:B0-----:R-:W-:Y:S01]  /*ac60*/  F2FP.F16.F32.PACK_AB R14, RZ, R95 ;  /* 0x0000005fff0e723e */ /* 0x001fe200000000ff */
[--C-:B------:R-:W-:Y:S01]  /*ac70*/  IMAD.X R95, R15, 0x1, R7.reuse, P4 ;  /* 0x000000010f5f7824 */ /* 0x100fe200020e0607 */
[----:B-1----:R-:W-:Y:S01]  /*ac80*/  IADD3 R92, P5, R85, R6, RZ ;  /* 0x00000006555c7210 */ /* 0x002fe20007fbe0ff */
[-C--:B------:R-:W-:Y:S01]  /*ac90*/  FMUL R55, R55, R169.reuse ;  /* 0x000000a937377220 */ /* 0x080fe20000400000 */
[----:B------:R-:W-:Y:S01]  /*aca0*/  PRMT R20, R12, 0x7610, R20 ;  /* 0x000076100c147816 */ /* 0x000fe20000000014 */
[-C--:B------:R-:W-:Y:S01]  /*acb0*/  FMUL R12, R96, R169.reuse ;  /* 0x000000a9600c7220 */ /* 0x080fe20000400000 */
[----:B------:R-:W-:Y:S01]  /*acc0*/  LOP3.LUT R89, R13, 0x60, RZ, 0xfc, !PT ;  /* 0x000000600d597812 */ /* 0x000fe200078efcff */
[----:B------:R-:W-:Y:S01]  /*acd0*/  IMAD.X R93, R15, 0x1, R7, P5 ;  /* 0x000000010f5d7824 */ /* 0x000fe200028e0607 */
[----:B------:R-:W-:Y:S01]  /*ace0*/  PRMT R74, R14, 0x7610, R74 ;  /* 0x000076100e4a7816 */ /* 0x000fe2000000004a */
[----:B------:R0:W-:Y:S01]  /*acf0*/  @P1 STG.E.U16 desc[UR36][R94.64], R20 ;  /* 0x000000145e001986 */ /* 0x0001e2000c101524 */
[----:B--2---:R-:W-:Y:S01]  /*ad00*/  LOP3.LUT R91, R13, 0x62, RZ, 0xfc, !PT ;  /* 0x000000620d5b7812 */ /* 0x004fe200078efcff */
[-C--:B------:R-:W-:Y:S01]  /*ad10*/  FMUL R56, R56, R169.reuse ;  /* 0x000000a938387220 */ /* 0x080fe20000400000 */
[----:B------:R-:W-:Y:S01]  /*ad20*/  ISETP.GT.AND P1, PT, R0, 0x30, P3 ;  /* 0x000000300000780c */ /* 0x000fe20001f24270 */
[----:B------:R1:W-:Y:S01]  /*ad30*/  @P0 STG.E.U16 desc[UR36][R92.64], R74 ;  /* 0x0000004a5c000986 */ /* 0x0003e2000c101524 */
[----:B------:R-:W-:Y:S01]  /*ad40*/  IADD3 R96, P4, R89, R4, RZ ;  /* 0x0000000459607210 */ /* 0x000fe20007f9e0ff */
[-C--:B------:R-:W-:Y:S01]  /*ad50*/  FMUL R57, R57, R169.reuse ;  /* 0x000000a939397220 */ /* 0x080fe20000400000 */
[----:B------:R-:W-:Y:S01]  /*ad60*/  F2FP.F16.F32.PACK_AB R12, RZ, R12 ;  /* 0x0000000cff0c723e */ /* 0x000fe200000000ff */
[-C--:B------:R-:W-:Y:S01]  /*ad70*/  FMUL R58, R58, R169.reuse ;  /* 0x000000a93a3a7220 */ /* 0x080fe20000400000 */
[----:B------:R-:W-:Y:S01]  /*ad80*/  ISETP.GT.AND P0, PT, R0, 0x31, P3 ;  /* 0x000000310000780c */ /* 0x000fe20001f04270 */
[----:B------:R-:W-:Y:S01]  /*ad90*/  FMUL R59, R59, R169 ;  /* 0x000000a93b3b7220 */ /* 0x000fe20000400000 */
[----:B------:R-:W-:Y:S01]  /*ada0*/  F2FP.F16.F32.PACK_AB R14, RZ, R97 ;  /* 0x00000061ff0e723e */ /* 0x000fe200000000ff */
[--C-:B------:R-:W-:Y:S01]  /*adb0*/  IMAD.X R97, R15, 0x1, R5.reuse, P4 ;  /* 0x000000010f617824 */ /* 0x100fe200020e0605 */
[----:B0-----:R-:W-:Y:S01]  /*adc0*/  IADD3 R94, P5, R91, R4, RZ ;  /* 0x000000045b5e7210 */ /* 0x001fe20007fbe0ff */
[-C--:B------:R-:W-:Y:S01]  /*add0*/  FMUL R60, R60, R169.reuse ;  /* 0x000000a93c3c7220 */ /* 0x080fe20000400000 */
[----:B------:R-:W-:Y:S01]  /*ade0*/  ISETP.GT.AND P4, PT, R0, 0x30, P2 ;  /* 0x000000300000780c */ /* 0x000fe20001784270 */
[-C--:B-1----:R-:W-:Y:S01]  /*adf0*/  FMUL R74, R29, R169.reuse ;  /* 0x000000a91d4a7220 */ /* 0x082fe20000400000 */
[----:B------:R-:W-:Y:S01]  /*ae00*/  PRMT R20, R12, 0x7610, R20 ;  /* 0x000076100c147816 */ /* 0x000fe20000000014 */
[----:B------:R-:W-:Y:S01]  /*ae10*/  IMAD.X R95, R15, 0x1, R5, P5 ;  /* 0x000000010f5f7824 */ /* 0x000fe200028e0605 */
[----:B------:R-:W-:Y:S01]  /*ae20*/  F2FP.F16.F32.PACK_AB R12, RZ, R98 ;  /* 0x00000062ff0c723e */ /* 0x000fe200000000ff */
[-C--:B------:R-:W-:Y:S01]  /*ae30*/  FMUL R61, R61, R169.reuse ;  /* 0x000000a93d3d7220 */ /* 0x080fe20000400000 */
[----:B------:R-:W-:Y:S01]  /*ae40*/  IADD3 R98, P5, R89, R6, RZ ;  /* 0x0000000659627210 */ /* 0x000fe20007fbe0ff */
[----:B------:R0:W-:Y:S01]  /*ae50*/  @P1 STG.E.U16 desc[UR36][R96.64], R20 ;  /* 0x0000001460001986 */ /* 0x0001e2000c101524 */
[----:B------:R-:W-:Y:S01]  /*ae60*/  PRMT R72, R14, 0x7610, R72 ;  /* 0x000076100e487816 */ /* 0x000fe20000000048 */
[----:B------:R-:W-:Y:S01]  /*ae70*/  FMUL R62, R62, R169 ;  /* 0x000000a93e3e7220 */ /* 0x000fe20000400000 */
[----:B------:R-:W-:Y:S01]  /*ae80*/  F2FP.F16.F32.PACK_AB R14, RZ, R99 ;  /* 0x00000063ff0e723e */ /* 0x000fe200000000ff */
[--C-:B------:R-:W-:Y:S01]  /*ae90*/  IMAD.X R99, R15, 0x1, R7.reuse, P5 ;  /* 0x000000010f637824 */ /* 0x100fe200028e0607 */
[----:B------:R-:W-:Y:S01]  /*aea0*/  LOP3.LUT R93, R13, 0x70, RZ, 0xfc, !PT ;  /* 0x000000700d5d7812 */ /* 0x000fe200078efcff */
[----:B------:R1:W-:Y:S01]  /*aeb0*/  @P0 STG.E.U16 desc[UR36][R94.64], R72 ;  /* 0x000000485e000986 */ /* 0x0003e2000c101524 */
[C---:B------:R-:W-:Y:S01]  /*aec0*/  ISETP.GT.AND P1, PT, R0.reuse, 0x31, P2 ;  /* 0x000000310000780c */ /* 0x040fe20001724270 */
[-C--:B------:R-:W-:Y:S01]  /*aed0*/  FMUL R63, R63, R169.reuse ;  /* 0x000000a93f3f7220 */ /* 0x080fe20000400000 */
[----:B------:R-:W-:Y:S01]  /*aee0*/  ISETP.GT.AND P0, PT, R0, 0x38, P3 ;  /* 0x000000380000780c */ /* 0x000fe20001f04270 */
[-C--:B------:R-:W-:Y:S01]  /*aef0*/  FMUL R64, R64, R169.reuse ;  /* 0x000000a940407220 */ /* 0x080fe20000400000 */
[----:B------:R-:W-:Y:S01]  /*af00*/  F2FP.F16.F32.PACK_AB R102, RZ, R102 ;  /* 0x00000066ff66723e */ /* 0x000fe200000000ff */
[-C--:B------:R-:W-:Y:S01]  /*af10*/  FMUL R65, R65, R169.reuse ;  /* 0x000000a941417220 */ /* 0x080fe20000400000 */
[----:B0-----:R-:W-:Y:S01]  /*af20*/  PRMT R20, R12, 0x7610, R20 ;  /* 0x000076100c147816 */ /* 0x001fe20000000014 */
[-C--:B------:R-:W-:Y:S01]  /*af30*/  FMUL R12, R101, R169.reuse ;  /* 0x000000a9650c7220 */ /* 0x080fe20000400000 */
[----:B------:R-:W-:Y:S01]  /*af40*/  IADD3 R96, P5, R91, R6, RZ ;  /* 0x000000065b607210 */ /* 0x000fe20007fbe0ff */
[----:B------:R-:W-:Y:S01]  /*af50*/  FMUL R66, R66, R169 ;  /* 0x000000a942427220 */ /* 0x000fe20000400000 */
[----:B------:R-:W-:Y:S01]  /*af60*/  F2FP.F16.F32.PACK_AB R103, RZ, R103 ;  /* 0x00000067ff67723e */ /* 0x000fe200000000ff */
[----:B------:R0:W-:Y:S01]  /*af70*/  @P4 STG.E.U16 desc[UR36][R98.64], R20 ;  /* 0x0000001462004986 */ /* 0x0001e2000c101524 */
[----:B-1----:R-:W-:Y:S01]  /*af80*/  PRMT R72, R14, 0x7610, R72 ;  /* 0x000076100e487816 */ /* 0x002fe20000000048 */
[----:B------:R-:W-:Y:S01]  /*af90*/  IMAD.X R97, R15, 0x1, R7, P5 ;  /* 0x000000010f617824 */ /* 0x000fe200028e0607 */
[----:B------:R-:W-:Y:S01]  /*afa0*/  F2FP.F16.F32.PACK_AB R14, RZ, R100 ;  /* 0x00000064ff0e723e */ /* 0x000fe200000000ff */
[-C--:B------:R-:W-:Y:S01]  /*afb0*/  FMUL R67, R67, R169.reuse ;  /* 0x000000a943437220 */ /* 0x080fe20000400000 */
[-C--:B------:R-:W-:Y:S01]  /*afc0*/  IADD3 R100, P4, R93, R4.reuse, RZ ;  /* 0x000000045d647210 */ /* 0x080fe20007f9e0ff */
[-C--:B------:R-:W-:Y:S01]  /*afd0*/  FMUL R68, R68, R169.reuse ;  /* 0x000000a944447220 */ /* 0x080fe20000400000 */
[----:B------:R-:W-:Y:S01]  /*afe0*/  LOP3.LUT R95, R13, 0x72, RZ, 0xfc, !PT ;  /* 0x000000720d5f7812 */ /* 0x000fe200078efcff */
[----:B------:R1:W-:Y:S01]  /*aff0*/  @P1 STG.E.U16 desc[UR36][R96.64], R72 ;  /* 0x0000004860001986 */ /* 0x0003e2000c101524 */
[----:B------:R-:W-:Y:S01]  /*b000*/  ISETP.GT.AND P1, PT, R0, 0x39, P3 ;  /* 0x000000390000780c */ /* 0x000fe20001f24270 */
[--C-:B------:R-:W-:Y:S01]  /*b010*/  IMAD.X R101, R15, 0x1, R5.reuse, P4 ;  /* 0x000000010f657824 */ /* 0x100fe200020e0605 */
[----:B------:R-:W-:Y:S01]  /*b020*/  IADD3 R120, P4, R95, R4, RZ ;  /* 0x000000045f787210 */ /* 0x000fe20007f9e0ff */
[-C--:B------:R-:W-:Y:S01]  /*b030*/  FMUL R69, R69, R169.reuse ;  /* 0x000000a945457220 */ /* 0x080fe20000400000 */
[----:B------:R-:W-:Y:S01]  /*b040*/  F2FP.F16.F32.PACK_AB R12, RZ, R12 ;  /* 0x0000000cff0c723e */ /* 0x000fe200000000ff */
[-C--:B------:R-:W-:Y:S01]  /*b050*/  FMUL R70, R70, R169.reuse ;  /* 0x000000a946467220 */ /* 0x080fe20000400000 */
[----:B------:R2:W-:Y:S01]  /*b060*/  @P0 STG.E.U16 desc[UR36][R100.64], R14 ;  /* 0x0000000e64000986 */ /* 0x0005e2000c101524 */
[----:B------:R-:W-:Y:S01]  /*b070*/  IMAD.X R121, R15, 0x1, R5, P4 ;  /* 0x000000010f797824 */ /* 0x000fe200020e0605 */
[----:B------:R-:W-:Y:S01]  /*b080*/  ISETP.GT.AND P0, PT, R0, 0x38, P2 ;  /* 0x000000380000780c */ /* 0x000fe20001704270 */
[----:B------:R-:W-:Y:S01]  /*b090*/  FMUL R71, R71, R169 ;  /* 0x000000a947477220 */ /* 0x000fe20000400000 */
[----:B0-----:R-:W-:-:S02]  /*b0a0*/  PRMT R20, R102, 0x7610, R20 ;  /* 0x0000761066147816 */ /* 0x001fc40000000014 */
[----:B-1----:R-:W-:Y:S01]  /*b0b0*/  IADD3 R96, P4, R93, R6, RZ ;  /* 0x000000065d607210 */ /* 0x002fe20007f9e0ff */
[----:B------:R0:W-:Y:S01]  /*b0c0*/  @P1 STG.E.U16 desc[UR36][R120.64], R12 ;  /* 0x0000000c78001986 */ /* 0x0001e2000c101524 */
[----:B------:R-:W-:Y:S02]  /*b0d0*/  F2FP.F16.F32.PACK_AB R104, RZ, R104 ;  /* 0x00000068ff68723e */ /* 0x000fe400000000ff */
[----:B------:R-:W-:Y:S01]  /*b0e0*/  LOP3.LUT R99, R13, 0x80, RZ, 0xfc, !PT ;  /* 0x000000800d637812 */ /* 0x000fe200078efcff */
[--C-:B------:R-:W-:Y:S01]  /*b0f0*/  IMAD.X R97, R15, 0x1, R7.reuse, P4 ;  /* 0x000000010f617824 */ /* 0x100fe200020e0607 */
[C---:B------:R-:W-:Y:S02]  /*b100*/  ISETP.GT.AND P4, PT, R0.reuse, 0x39, P2 ;  /* 0x000000390000780c */ /* 0x040fe40001784270 */
[----:B--2---:R-:W-:Y:S02]  /*b110*/  IADD3 R100, P5, R95, R6, RZ ;  /* 0x000000065f647210 */ /* 0x004fe40007fbe0ff */
[----:B------:R-:W-:Y:S01]  /*b120*/  PRMT R14, R103, 0x7610, R14 ;  /* 0x00007610670e7816 */ /* 0x000fe2000000000e */
[----:B------:R1:W-:Y:S01]  /*b130*/  @P0 STG.E.U16 desc[UR36][R96.64], R20 ;  /* 0x0000001460000986 */ /* 0x0003e2000c101524 */
[C---:B------:R-:W-:Y:S01]  /*b140*/  ISETP.GT.AND P1, PT, R0.reuse, 0x40, P3 ;  /* 0x000000400000780c */ /* 0x040fe20001f24270 */
[----:B------:R-:W-:Y:S01]  /*b150*/  IMAD.X R101, R15, 0x1, R7, P5 ;  /* 0x000000010f657824 */ /* 0x000fe200028e0607 */
[----:B------:R-:W-:-:S02]  /*b160*/  ISETP.GT.AND P0, PT, R0, 0x41, P3 ;  /* 0x000000410000780c */ /* 0x000fc40001f04270 */
[----:B------:R-:W-:Y:S02]  /*b170*/  IADD3 R102, P5, R99, R4, RZ ;  /* 0x0000000463667210 */ /* 0x000fe40007fbe0ff */
[----:B0-----:R-:W-:Y:S01]  /*b180*/  F2FP.F16.F32.PACK_AB R12, RZ, R105 ;  /* 0x00000069ff0c723e */ /* 0x001fe200000000ff */
[----:B------:R0:W-:Y:S01]  /*b190*/  @P4 STG.E.U16 desc[UR36][R100.64], R14 ;  /* 0x0000000e64004986 */ /* 0x0001e2000c101524 */
[----:B------:R-:W-:Y:S01]  /*b1a0*/  F2FP.F16.F32.PACK_AB R108, RZ, R108 ;  /* 0x0000006cff6c723e */ /* 0x000fe200000000ff */
[----:B------:R-:W-:Y:S01]  /*b1b0*/  IMAD.X R103, R15, 0x1, R5, P5 ;  /* 0x000000010f677824 */ /* 0x000fe200028e0605 */
[----:B------:R-:W-:Y:S01]  /*b1c0*/  PRMT R72, R12, 0x7610, R72 ;  /* 0x000076100c487816 */ /* 0x000fe20000000048 */
[----:B------:R-:W-:Y:S01]  /*b1d0*/  FMUL R12, R106, R169 ;  /* 0x000000a96a0c7220 */ /* 0x000fe20000400000 */
[----:B-1----:R-:W-:Y:S02]  /*b1e0*/  LOP3.LUT R97, R13, 0x82, RZ, 0xfc, !PT ;  /* 0x000000820d617812 */ /* 0x002fe400078efcff */
[----:B------:R-:W-:-:S02]  /*b1f0*/  PRMT R20, R104, 0x7610, R20 ;  /* 0x0000761068147816 */ /* 0x000fc40000000014 */
[C---:B------:R-:W-:Y:S02]  /*b200*/  IADD3 R104, P4, R97.reuse, R4, RZ ;  /* 0x0000000461687210 */ /* 0x040fe40007f9e0ff */
[-C--:B------:R-:W-:Y:S01]  /*b210*/  IADD3 R120, P5, R97, R6.reuse, RZ ;  /* 0x0000000661787210 */ /* 0x080fe20007fbe0ff */
[----:B------:R1:W-:Y:S01]  /*b220*/  @P1 STG.E.U16 desc[UR36][R102.64], R20 ;  /* 0x0000001466001986 */ /* 0x0003e2000c101524 */
[C---:B------:R-:W-:Y:S01]  /*b230*/  ISETP.GT.AND P1, PT, R0.reuse, 0x40, P2 ;  /* 0x000000400000780c */ /* 0x040fe20001724270 */
[----:B------:R-:W-:Y:S01]  /*b240*/  IMAD.X R105, R15, 0x1, R5, P4 ;  /* 0x000000010f697824 */ /* 0x000fe200020e0605 */
[----:B------:R-:W-:Y:S01]  /*b250*/  IADD3 R106, P4, R99, R6, RZ ;  /* 0x00000006636a7210 */ /* 0x000fe20007f9e0ff */
[C-C-:B------:R-:W-:Y:S01]  /*b260*/  IMAD.X R121, R15.reuse, 0x1, R7.reuse, P5 ;  /* 0x000000010f797824 */ /* 0x140fe200028e0607 */
[----:B0-----:R-:W-:Y:S02]  /*b270*/  F2FP.F16.F32.PACK_AB R14, RZ, R107 ;  /* 0x0000006bff0e723e */ /* 0x001fe400000000ff */
[----:B------:R0:W-:Y:S01]  /*b280*/  @P0 STG.E.U16 desc[UR36][R104.64], R72 ;  /* 0x0000004868000986 */ /* 0x0001e2000c101524 */
[----:B------:R-:W-:Y:S01]  /*b290*/  ISETP.GT.AND P0, PT, R0, 0x41, P2 ;  /* 0x000000410000780c */ /* 0x000fe20001704270 */
[----:B------:R-:W-:Y:S01]  /*b2a0*/  IMAD.X R107, R15, 0x1, R7, P4 ;  /* 0x000000010f6b7824 */ /* 0x000fe200020e0607 */
[----:B------:R-:W-:-:S02]  /*b2b0*/  F2FP.F16.F32.PACK_AB R12, RZ, R12 ;  /* 0x0000000cff0c723e */ /* 0x000fc400000000ff */
[C---:B-1----:R-:W-:Y:S02]  /*b2c0*/  LOP3.LUT R103, R13.reuse, 0x90, RZ, 0xfc, !PT ;  /* 0x000000900d677812 */ /* 0x042fe400078efcff */
[----:B------:R-:W-:Y:S01]  /*b2d0*/  LOP3.LUT R101, R13, 0x92, RZ, 0xfc, !PT ;  /* 0x000000920d657812 */ /* 0x000fe200078efcff */
[----:B------:R1:W-:Y:S01]  /*b2e0*/  @P1 STG.E.U16 desc[UR36][R106.64], R12 ;  /* 0x0000000c6a001986 */ /* 0x0003e2000c101524 */
[----:B------:R-:W-:Y:S02]  /*b2f0*/  ISETP.GT.AND P1, PT, R0, 0x48, P3 ;  /* 0x000000480000780c */ /* 0x000fe40001f24270 */
[----:B------:R-:W-:Y:S02]  /*b300*/  PRMT R20, R108, 0x7610, R20 ;  /* 0x000076106c147816 */ /* 0x000fe40000000014 */
[----:B0-----:R-:W-:Y:S01]  /*b310*/  IADD3 R104, P4, R103, R4, RZ ;  /* 0x0000000467687210 */ /* 0x001fe20007f9e0ff */
[----:B------:R0:W-:Y:S01]  /*b320*/  @P0 STG.E.U16 desc[UR36][R120.64], R14 ;  /* 0x0000000e78000986 */ /* 0x0001e2000c101524 */
[----:B------:R-:W-:-:S02]  /*b330*/  ISETP.GT.AND P0, PT, R0, 0x49, P3 ;  /* 0x000000490000780c */ /* 0x000fc40001f04270 */
[----:B------:R-:W-:Y:S01]  /*b340*/  F2FP.F16.F32.PACK_AB R109, RZ, R109 ;  /* 0x0000006dff6d723e */ /* 0x000fe200000000ff */
[--C-:B------:R-:W-:Y:S01]  /*b350*/  IMAD.X R105, R15, 0x1, R5.reuse, P4 ;  /* 0x000000010f697824 */ /* 0x100fe200020e0605 */
[C---:B------:R-:W-:Y:S02]  /*b360*/  ISETP.GT.AND P4, PT, R0.reuse, 0x48, P2 ;  /* 0x000000480000780c */ /* 0x040fe40001784270 */
[----:B-1----:R-:W-:Y:S02]  /*b370*/  IADD3 R106, P5, R101, R4, RZ ;  /* 0x00000004656a7210 */ /* 0x002fe40007fbe0ff */
[----:B------:R-:W-:Y:S01]  /*b380*/  F2FP.F16.F32.PACK_AB R12, RZ, R110 ;  /* 0x0000006eff0c723e */ /* 0x000fe200000000ff */
[----:B------:R1:W-:Y:S01]  /*b390*/  @P1 STG.E.U16 desc[UR36][R104.64], R20 ;  /* 0x0000001468001986 */ /* 0x0003e2000c101524 */
[----:B------:R-:W-:Y:S01]  /*b3a0*/  ISETP.GT.AND P1, PT, R0, 0x49, P2 ;  /* 0x000000490000780c */ /* 0x000fe20001724270 */
[----:B------:R-:W-:Y:S01]  /*b3b0*/  IMAD.X R107, R15, 0x1, R5, P5 ;  /* 0x000000010f6b7824 */ /* 0x000fe200028e0605 */
[----:B------:R-:W-:-:S02]  /*b3c0*/  IADD3 R108, P5, R103, R6, RZ ;  /* 0x00000006676c7210 */ /* 0x000fc40007fbe0ff */
[----:B0-----:R-:W-:Y:S02]  /*b3d0*/  F2FP.F16.F32.PACK_AB R14, RZ, R112 ;  /* 0x00000070ff0e723e */ /* 0x001fe400000000ff */
[----:B------:R0:W-:Y:S01]  /*b3e0*/  @P0 STG.E.U16 desc[UR36][R106.64], R109 ;  /* 0x0000006d6a000986 */ /* 0x0001e2000c101524 */
[----:B------:R-:W-:Y:S02]  /*b3f0*/  F2FP.F16.F32.PACK_AB R111, RZ, R111 ;  /* 0x0000006fff6f723e */ /* 0x000fe400000000ff */
[----:B------:R-:W-:Y:S02]  /*b400*/  ISETP.GT.AND P0, PT, R0, 0x50, P3 ;  /* 0x000000500000780c */ /* 0x000fe40001f04270 */
[----:B-1----:R-:W-:Y:S01]  /*b410*/  PRMT R20, R12, 0x7610, R20 ;  /* 0x000076100c147816 */ /* 0x002fe20000000014 */
[----:B------:R-:W-:Y:S01]  /*b420*/  FMUL R12, R113, R169 ;  /* 0x000000a9710c7220 */ /* 0x000fe20000400000 */
[----:B------:R-:W-:Y:S02]  /*b430*/  LOP3.LUT R105, R13, 0xa0, RZ, 0xfc, !PT ;  /* 0x000000a00d697812 */ /* 0x000fe400078efcff */
[----:B------:R-:W-:-:S02]  /*b440*/  PRMT R72, R111, 0x7610, R72 ;  /* 0x000076106f487816 */ /* 0x000fc40000000048 */
[----:B------:R-:W-:Y:S01]  /*b450*/  F2FP.F16.F32.PACK_AB R12, RZ, R12 ;  /* 0x0000000cff0c723e */ /* 0x000fe200000000ff */
[--C-:B0-----:R-:W-:Y:S01]  /*b460*/  IMAD.X R109, R15, 0x1, R7.reuse, P5 ;  /* 0x000000010f6d7824 */ /* 0x101fe200028e0607 */
[----:B------:R-:W-:Y:S02]  /*b470*/  IADD3 R110, P5, R101, R6, RZ ;  /* 0x00000006656e7210 */ /* 0x000fe40007fbe0ff */
[----:B------:R-:W-:Y:S02]  /*b480*/  LOP3.LUT R107, R13, 0xa2, RZ, 0xfc, !PT ;  /* 0x000000a20d6b7812 */ /* 0x000fe400078efcff */
[----:B------:R0:W-:Y:S01]  /*b490*/  @P4 STG.E.U16 desc[UR36][R108.64], R20 ;  /* 0x000000146c004986 */ /* 0x0001e2000c101524 */
[----:B------:R-:W-:Y:S01]  /*b4a0*/  IADD3 R112, P4, R105, R4, RZ ;  /* 0x0000000469707210 */ /* 0x000fe20007f9e0ff */
[C---:B------:R-:W-:Y:S01]  /*b4b0*/  IMAD.X R111, R15.reuse, 0x1, R7, P5 ;  /* 0x000000010f6f7824 */ /* 0x040fe200028e0607 */
[----:B------:R-:W-:Y:S02]  /*b4c0*/  F2FP.F16.F32.PACK_AB R114, RZ, R114 ;  /* 0x00000072ff72723e */ /* 0x000fe400000000ff */
[----:B------:R-:W-:Y:S01]  /*b4d0*/  F2FP.F16.F32.PACK_AB R115, RZ, R115 ;  /* 0x00000073ff73723e */ /* 0x000fe200000000ff */
[----:B------:R-:W-:Y:S01]  /*b4e0*/  IMAD.X R113, R15, 0x1, R5, P4 ;  /* 0x000000010f717824 */ /* 0x000fe200020e0605 */
[----:B------:R1:W-:Y:S01]  /*b4f0*/  @P1 STG.E.U16 desc[UR36][R110.64], R72 ;  /* 0x000000486e001986 */ /* 0x0003e2000c101524 */
[----:B------:R-:W-:-:S02]  /*b500*/  ISETP.GT.AND P1, PT, R0, 0x51, P3 ;  /* 0x000000510000780c */ /* 0x000fc40001f24270 */
[----:B------:R-:W-:Y:S01]  /*b510*/  F2FP.F16.F32.PACK_AB R116, RZ, R116 ;  /* 0x00000074ff74723e */ /* 0x000fe200000000ff */
[----:B------:R2:W-:Y:S01]  /*b520*/  @P0 STG.E.U16 desc[UR36][R112.64], R14 ;  /* 0x0000000e70000986 */ /* 0x0005e2000c101524 */
[----:B0-----:R-:W-:Y:S01]  /*b530*/  IADD3 R108, P4, R107, R4, RZ ;  /* 0x000000046b6c7210 */ /* 0x001fe20007f9e0ff */
[----:B------:R-:W-:Y:S01]  /*b540*/  FMUL R20, R27, R169 ;  /* 0x000000a91b147220 */ /* 0x000fe20000400000 */
[----:B------:R-:W-:Y:S02]  /*b550*/  ISETP.GT.AND P0, PT, R0, 0x50, P2 ;  /* 0x000000500000780c */ /* 0x000fe40001704270 */
[----:B------:R-:W-:Y:S01]  /*b560*/  F2FP.F16.F32.PACK_AB R117, RZ, R117 ;  /* 0x00000075ff75723e */ /* 0x000fe200000000ff */
[----:B------:R-:W-:Y:S01]  /*b570*/  IMAD.X R109, R15, 0x1, R5, P4 ;  /* 0x000000010f6d7824 */ /* 0x000fe200020e0605 */
[----:B------:R-:W-:Y:S01]  /*b580*/  F2FP.F16.F32.PACK_AB R118, RZ, R118 ;  /* 0x00000076ff76723e */ /* 0x000fe200000000ff */
[----:B-1----:R-:W-:Y:S01]  /*b590*/  FMUL R72, R28, R169 ;  /* 0x000000a91c487220 */ /* 0x002fe20000400000 */
[----:B------:R-:W-:-:S02]  /*b5a0*/  IADD3 R110, P4, R105, R6, RZ ;  /* 0x00000006696e7210 */ /* 0x000fc40007f9e0ff */
[----:B------:R0:W-:Y:S01]  /*b5b0*/  @P1 STG.E.U16 desc[UR36][R108.64], R12 ;  /* 0x0000000c6c001986 */ /* 0x0001e2000c101524 */
[----:B--2---:R-:W-:Y:S01]  /*b5c0*/  IADD3 R112, P5, R107, R6, RZ ;  /* 0x000000066b707210 */ /* 0x004fe20007fbe0ff */
[-C--:B------:R-:W-:Y:S01]  /*b5d0*/  FMUL R14, R26, R169.reuse ;  /* 0x000000a91a0e7220 */ /* 0x080fe20000400000 */
[C-C-:B------:R-:W-:Y:S01]  /*b5e0*/  IMAD.X R111, R15.reuse, 0x1, R7.reuse, P4 ;  /* 0x000000010f6f7824 */ /* 0x140fe200020e0607 */
[----:B------:R-:W-:Y:S02]  /*b5f0*/  ISETP.GT.AND P4, PT, R0, 0x51, P2 ;  /* 0x000000510000780c */ /* 0x000fe40001784270 */
[----:B------:R-:W-:Y:S01]  /*b600*/  IMAD.X R113, R15, 0x1, R7, P5 ;  /* 0x000000010f717824 */ /* 0x000fe200028e0607 */
[C---:B------:R-:W-:Y:S01]  /*b610*/  ISETP.GT.AND P1, PT, R3.reuse, 0x100, PT ;  /* 0x000001000300780c */ /* 0x040fe20003f24270 */
[----:B------:R-:W-:Y:S01]  /*b620*/  @P0 STG.E.U16 desc[UR36][R110.64], R114 ;  /* 0x000000726e000986 */ /* 0x000fe2000c101524 */
[----:B------:R-:W-:Y:S02]  /*b630*/  ISETP.GT.AND P0, PT, R3, 0x108, PT ;  /* 0x000001080300780c */ /* 0x000fe40003f04270 */
[----:B------:R-:W-:Y:S01]  /*b640*/  LOP3.LUT R3, R13, 0xb2, RZ, 0xfc, !PT ;  /* 0x000000b20d037812 */ /* 0x000fe200078efcff */
[----:B0-----:R-:W-:Y:S01]  /*b650*/  FMUL R12, R25, R169 ;  /* 0x000000a9190c7220 */ /* 0x001fe20000400000 */
[----:B------:R-:W-:-:S02]  /*b660*/  LOP3.LUT R25, R13, 0xb0, RZ, 0xfc, !PT ;  /* 0x000000b00d197812 */ /* 0x000fc400078efcff */
[----:B------:R-:W-:Y:S02]  /*b670*/  F2FP.F16.F32.PACK_AB R119, RZ, R119 ;  /* 0x00000077ff77723e */ /* 0x000fe400000000ff */
[----:B------:R-:W-:Y:S01]  /*b680*/  @P4 STG.E.U16 desc[UR36][R112.64], R115 ;  /* 0x0000007370004986 */ /* 0x000fe2000c101524 */
[C---:B------:R-:W-:Y:S02]  /*b690*/  ISETP.GT.AND P4, PT, R0.reuse, 0x58, P3 ;  /* 0x000000580000780c */ /* 0x040fe40001f84270 */
[----:B------:R-:W-:Y:S02]  /*b6a0*/  IADD3 R26, P5, R25, R4, RZ ;  /* 0x00000004191a7210 */ /* 0x000fe40007fbe0ff */
[----:B------:R-:W-:Y:S02]  /*b6b0*/  ISETP.GT.AND P3, PT, R0, 0x59, P3 ;  /* 0x000000590000780c */ /* 0x000fe40001f64270 */
[----:B------:R-:W-:Y:S01]  /*b6c0*/  F2FP.F16.F32.PACK_AB R24, RZ, R24 ;  /* 0x00000018ff18723e */ /* 0x000fe200000000ff */
[----:B------:R-:W-:Y:S01]  /*b6d0*/  IMAD.X R27, R15, 0x1, R5, P5 ;  /* 0x000000010f1b7824 */ /* 0x000fe200028e0605 */
[----:B------:R-:W-:-:S02]  /*b6e0*/  IADD3 R4, P5, R3, R4, RZ ;  /* 0x0000000403047210 */ /* 0x000fc40007fbe0ff */
[----:B------:R-:W-:Y:S02]  /*b6f0*/  F2FP.F16.F32.PACK_AB R14, RZ, R14 ;  /* 0x0000000eff0e723e */ /* 0x000fe400000000ff */
[----:B------:R-:W-:Y:S01]  /*b700*/  F2FP.F16.F32.PACK_AB R20, RZ, R20 ;  /* 0x00000014ff14723e */ /* 0x000fe200000000ff */
[----:B------:R-:W-:Y:S01]  /*b710*/  IMAD.X R5, R15, 0x1, R5, P5 ;  /* 0x000000010f057824 */ /* 0x000fe200028e0605 */
[----:B------:R-:W-:Y:S01]  /*b720*/  @P4 STG.E.U16 desc[UR36][R26.64], R116 ;  /* 0x000000741a004986 */ /* 0x000fe2000c101524 */
[-C--:B------:R-:W-:Y:S02]  /*b730*/  IADD3 R28, P4, R25, R6.reuse, RZ ;  /* 0x00000006191c7210 */ /* 0x080fe40007f9e0ff */
[----:B------:R-:W-:Y:S01]  /*b740*/  IADD3 R6, P5, R3, R6, RZ ;  /* 0x0000000603067210 */ /* 0x000fe20007fbe0ff */
[----:B------:R0:W-:Y:S01]  /*b750*/  @P3 STG.E.U16 desc[UR36][R4.64], R117 ;  /* 0x0000007504003986 */ /* 0x0001e2000c101524 */
[C---:B------:R-:W-:Y:S01]  /*b760*/  ISETP.GT.AND P3, PT, R0.reuse, 0x58, P2 ;  /* 0x000000580000780c */ /* 0x040fe20001764270 */
[C-C-:B------:R-:W-:Y:S01]  /*b770*/  IMAD.X R29, R15.reuse, 0x1, R7.reuse, P4 ;  /* 0x000000010f1d7824 */ /* 0x140fe200020e0607 */
[C---:B------:R-:W-:Y:S01]  /*b780*/  ISETP.GT.AND P2, PT, R0.reuse, 0x59, P2 ;  /* 0x000000590000780c */ /* 0x040fe20001744270 */
[----:B------:R-:W-:Y:S01]  /*b790*/  IMAD.X R7, R15, 0x1, R7, P5 ;  /* 0x000000010f077824 */ /* 0x000fe200028e0607 */
[----:B------:R-:W-:-:S02]  /*b7a0*/  ISETP.GT.AND P4, PT, R0, RZ, P1 ;  /* 0x000000ff0000720c */ /* 0x000fc40000f84270 */
[----:B------:R-:W-:Y:S02]  /*b7b0*/  F2FP.F16.F32.PACK_AB R72, RZ, R72 ;  /* 0x00000048ff48723e */ /* 0x000fe400000000ff */
[----:B------:R-:W-:Y:S02]  /*b7c0*/  F2FP.F16.F32.PACK_AB R74, RZ, R74 ;  /* 0x0000004aff4a723e */ /* 0x000fe400000000ff */
[----:B------:R-:W-:Y:S02]  /*b7d0*/  F2FP.F16.F32.PACK_AB R30, RZ, R30 ;  /* 0x0000001eff1e723e */ /* 0x000fe400000000ff */
[----:B0-----:R-:W-:Y:S01]  /*b7e0*/  IADD3 R4, P5, R13, R8, RZ ;  /* 0x000000080d047210 */ /* 0x001fe20007fbe0ff */
[----:B------:R-:W-:Y:S01]  /*b7f0*/  @P3 STG.E.U16 desc[UR36][R28.64], R118 ;  /* 0x000000761c003986 */ /* 0x000fe2000c101524 */
[C---:B------:R-:W-:Y:S02]  /*b800*/  ISETP.GT.AND P3, PT, R0.reuse, RZ, P0 ;  /* 0x000000ff0000720c */ /* 0x040fe40000764270 */
[----:B------:R-:W-:Y:S01]  /*b810*/  F2FP.F16.F32.PACK_AB R31, RZ, R31 ;  /* 0x0000001fff1f723e */ /* 0x000fe200000000ff */
[----:B------:R-:W-:Y:S01]  /*b820*/  IMAD.X R5, R15, 0x1, R9, P5 ;  /* 0x000000010f057824 */ /* 0x000fe200028e0609 */
[----:B------:R-:W-:Y:S01]  /*b830*/  @P2 STG.E.U16 desc[UR36][R6.64], R119 ;  /* 0x0000007706002986 */ /* 0x000fe2000c101524 */
[----:B------:R-:W-:-:S02]  /*b840*/  ISETP.GT.AND P2, PT, R0, 0x1, P1 ;  /* 0x000000010000780c */ /* 0x000fc40000f44270 */
[----:B------:R-:W-:Y:S01]  /*b850*/  F2FP.F16.F32.PACK_AB R32, RZ, R32 ;  /* 0x00000020ff20723e */ /* 0x000fe200000000ff */
[----:B------:R0:W-:Y:S01]  /*b860*/  @P4 STG.E.U16 desc[UR36][R4.64], R24 ;  /* 0x0000001804004986 */ /* 0x0001e2000c101524 */
[----:B------:R-:W-:Y:S02]  /*b870*/  IADD3 R26, P4, R13, R10, RZ ;  /* 0x0000000a0d1a7210 */ /* 0x000fe40007f9e0ff */
[----:B------:R-:W-:Y:S02]  /*b880*/  F2FP.F16.F32.PACK_AB R33, RZ, R33 ;  /* 0x00000021ff21723e */ /* 0x000fe400000000ff */
[----:B------:R-:W-:Y:S01]  /*b890*/  F2FP.F16.F32.PACK_AB R34, RZ, R34 ;  /* 0x00000022ff22723e */ /* 0x000fe200000000ff */
[----:B------:R-:W-:Y:S01]  /*b8a0*/  IMAD.X R27, R15, 0x1, R11, P4 ;  /* 0x000000010f1b7824 */ /* 0x000fe200020e060b */
[----:B------:R-:W-:Y:S02]  /*b8b0*/  F2FP.F16.F32.PACK_AB R35, RZ, R35 ;  /* 0x00000023ff23723e */ /* 0x000fe400000000ff */
[----:B------:R-:W-:-:S02]  /*b8c0*/  F2FP.F16.F32.PACK_AB R36, RZ, R36 ;  /* 0x00000024ff24723e */ /* 0x000fc400000000ff */
[----:B------:R-:W-:Y:S02]  /*b8d0*/  F2FP.F16.F32.PACK_AB R37, RZ, R37 ;  /* 0x00000025ff25723e */ /* 0x000fe400000000ff */
[----:B0-----:R-:W-:Y:S02]  /*b8e0*/  F2FP.F16.F32.PACK_AB R5, RZ, R12 ;  /* 0x0000000cff05723e */ /* 0x001fe400000000ff */
[C---:B------:R-:W-:Y:S02]  /*b8f0*/  IADD3 R12, P5, R17.reuse, R8, RZ ;  /* 0x00000008110c7210 */ /* 0x040fe40007fbe0ff */
[----:B------:R-:W-:Y:S02]  /*b900*/  IADD3 R4, P4, R17, R10, RZ ;  /* 0x0000000a11047210 */ /* 0x000fe40007f9e0ff */
[----:B------:R-:W-:Y:S01]  /*b910*/  PRMT R7, R5, 0x7610, R7 ;  /* 0x0000761005077816 */ /* 0x000fe20000000007 */
[C---:B------:R-:W-:Y:S01]  /*b920*/  IMAD.X R13, R15.reuse, 0x1, R9, P5 ;  /* 0x000000010f0d7824 */ /* 0x040fe200028e0609 */
[----:B------:R-:W-:Y:S01]  /*b930*/  ISETP.GT.AND P5, PT, R0, 0x1, P0 ;  /* 0x000000010000780c */ /* 0x000fe200007a4270 */
[----:B------:R-:W-:Y:S01]  /*b940*/  IMAD.X R5, R15, 0x1, R11, P4 ;  /* 0x000000010f057824 */ /* 0x000fe200020e060b */
[----:B------:R-:W-:-:S02]  /*b950*/  IADD3 R28, P4, R21, R8, RZ ;  /* 0x00000008151c7210 */ /* 0x000fc40007f9e0ff */
[----:B------:R0:W-:Y:S01]  /*b960*/  @P2 STG.E.U16 desc[UR36][R12.64], R7 ;  /* 0x000000070c002986 */ /* 0x0001e2000c101524 */
[C---:B------:R-:W-:Y:S02]  /*b970*/  ISETP.GT.AND P2, PT, R0.reuse, 0x8, P1 ;  /* 0x000000080000780c */ /* 0x040fe40000f44270 */
[----:B------:R-:W-:Y:S01]  /*b980*/  IMAD.X R29, R15, 0x1, R9, P4 ;  /* 0x000000010f1d7824 */ /* 0x000fe200020e0609 */
[----:B------:R-:W-:Y:S01]  /*b990*/  @P3 STG.E.U16 desc[UR36][R26.64], R14 ;  /* 0x0000000e1a003986 */ /* 0x000fe2000c101524 */
[----:B------:R-:W-:Y:S02]  /*b9a0*/  ISETP.GT.AND P3, PT, R0, 0x9, P1 ;  /* 0x000000090000780c */ /* 0x000fe40000f64270 */
[----:B------:R-:W-:Y:S02]  /*b9b0*/  F2FP.F16.F32.PACK_AB R38, RZ, R38 ;  /* 0x00000026ff26723e */ /* 0x000fe400000000ff */
[----:B------:R1:W-:Y:S01]  /*b9c0*/  @P5 STG.E.U16 desc[UR36][R4.64], R20 ;  /* 0x0000001404005986 */ /* 0x0003e2000c101524 */
[----:B------:R-:W-:-:S02]  /*b9d0*/  IADD3 R6, P5, R19, R8, RZ ;  /* 0x0000000813067210 */ /* 0x000fc40007fbe0ff */
[----:B------:R-:W-:Y:S02]  /*b9e0*/  F2FP.F16.F32.PACK_AB R39, RZ, R39 ;  /* 0x00000027ff27723e */ /* 0x000fe400000000ff */
[----:B------:R-:W-:Y:S01]  /*b9f0*/  F2FP.F16.F32.PACK_AB R40, RZ, R40 ;  /* 0x00000028ff28723e */ /* 0x000fe200000000ff */
[----:B0-----:R-:W-:Y:S01]  /*ba00*/  IMAD.X R7, R15, 0x1, R9, P5 ;  /* 0x000000010f077824 */ /* 0x001fe200028e0609 */
[C---:B------:R-:W-:Y:S02]  /*ba10*/  ISETP.GT.AND P5, PT, R0.reuse, 0x8, P0 ;  /* 0x000000080000780c */ /* 0x040fe400007a4270 */
[----:B------:R-:W-:Y:S02]  /*ba20*/  F2FP.F16.F32.PACK_AB R41, RZ, R41 ;  /* 0x00000029ff29723e */ /* 0x000fe400000000ff */
[----:B------:R-:W-:Y:S01]  /*ba30*/  @P2 STG.E.U16 desc[UR36][R6.64], R72 ;  /* 0x0000004806002986 */ /* 0x000fe2000c101524 */
[----:B-1----:R-:W-:Y:S02]  /*ba40*/  IADD3 R4, P4, R19, R10, RZ ;  /* 0x0000000a13047210 */ /* 0x002fe40007f9e0ff */
[C---:B------:R-:W-:Y:S01]  /*ba50*/  ISETP.GT.AND P2, PT, R0.reuse, 0x9, P0 ;  /* 0x000000090000780c */ /* 0x040fe20000744270 */
[----:B------:R-:W-:Y:S01]  /*ba60*/  @P3 STG.E.U16 desc[UR36][R28.64], R74 ;  /* 0x0000004a1c003986 */ /* 0x000fe2000c101524 */
[----:B------:R-:W-:Y:S01]  /*ba70*/  ISETP.GT.AND P3, PT, R0, 0x10, P1 ;  /* 0x000000100000780c */ /* 0x000fe20000f64270 */
[----:B------:R-:W-:Y:S01]  /*ba80*/  IMAD.X R5, R15, 0x1, R11, P4 ;  /* 0x000000010f057824 */ /* 0x000fe200020e060b */
[----:B------:R-:W-:-:S02]  /*ba90*/  IADD3 R20, P4, R75, R8, RZ ;  /* 0x000000084b147210 */ /* 0x000fc40007f9e0ff */
[----:B------:R-:W-:Y:S02]  /*baa0*/  F2FP.F16.F32.PACK_AB R42, RZ, R42 ;  /* 0x0000002aff2a723e */ /* 0x000fe400000000ff */
[----:B------:R0:W-:Y:S01]  /*bab0*/  @P5 STG.E.U16 desc[UR36][R4.64], R30 ;  /* 0x0000001e04005986 */ /* 0x0001e2000c101524 */
[----:B------:R-:W-:Y:S01]  /*bac0*/  IADD3 R12, P5, R21, R10, RZ ;  /* 0x0000000a150c7210 */ /* 0x000fe20007fbe0ff */
[C---:B------:R-:W-:Y:S01]  /*bad0*/  IMAD.X R21, R15.reuse, 0x1, R9, P4 ;  /* 0x000000010f157824 */ /* 0x040fe200020e0609 */
[----:B------:R-:W-:Y:S02]  /*bae0*/  F2FP.F16.F32.PACK_AB R43, RZ, R43 ;  /* 0x0000002bff2b723e */ /* 0x000fe400000000ff */
[----:B------:R-:W-:Y:S01]  /*baf0*/  F2FP.F16.F32.PACK_AB R44, RZ, R44 ;  /* 0x0000002cff2c723e */ /* 0x000fe200000000ff */
[----:B------:R-:W-:Y:S01]  /*bb00*/  IMAD.X R13, R15, 0x1, R11, P5 ;  /* 0x000000010f0d7824 */ /* 0x000fe200028e060b */
[----:B------:R-:W-:Y:S02]  /*bb10*/  ISETP.GT.AND P5, PT, R0, 0x11, P1 ;  /* 0x000000110000780c */ /* 0x000fe40000fa4270 */
[----:B------:R-:W-:-:S02]  /*bb20*/  F2FP.F16.F32.PACK_AB R45, RZ, R45 ;  /* 0x0000002dff2d723e */ /* 0x000fc400000000ff */
[----:B------:R-:W-:Y:S01]  /*bb30*/  @P2 STG.E.U16 desc[UR36][R12.64], R31 ;  /* 0x0000001f0c002986 */ /* 0x000fe2000c101524 */
[----:B0-----:R-:W-:Y:S02]  /*bb40*/  IADD3 R4, P4, R73, R8, RZ ;  /* 0x0000000849047210 */ /* 0x001fe40007f9e0ff */
[C---:B------:R-:W-:Y:S01]  /*bb50*/  ISETP.GT.AND P2, PT, R0.reuse, 0x10, P0 ;  /* 0x000000100000780c */ /* 0x040fe20000744270 */
[----:B------:R-:W-:Y:S01]  /*bb60*/  @P3 STG.E.U16 desc[UR36][R20.64], R32 ;  /* 0x0000002014003986 */ /* 0x000fe2000c101524 */
[----:B------:R-:W-:Y:S01]  /*bb70*/  ISETP.GT.AND P3, PT, R0, 0x11, P0 ;  /* 0x000000110000780c */ /* 0x000fe20000764270 */
[----:B------:R-:W-:Y:S01]  /*bb80*/  IMAD.X R5, R15, 0x1, R9, P4 ;  /* 0x000000010f057824 */ /* 0x000fe200020e0609 */
[----:B------:R-:W-:Y:S02]  /*bb90*/  IADD3 R26, P4, R73, R10, RZ ;  /* 0x0000000a491a7210 */ /* 0x000fe40007f9e0ff */
[----:B------:R-:W-:Y:S02]  /*bba0*/  F2FP.F16.F32.PACK_AB R46, RZ, R46 ;  /* 0x0000002eff2e723e */ /* 0x000fe400000000ff */
[----:B------:R0:W-:Y:S01]  /*bbb0*/  @P5 STG.E.U16 desc[UR36][R4.64], R33 ;  /* 0x0000002104005986 */ /* 0x0001e2000c101524 */
[----:B------:R-:W-:Y:S01]  /*bbc0*/  IADD3 R6, P5, R75, R10, RZ ;  /* 0x0000000a4b067210 */ /* 0x000fe20007fbe0ff */
[----:B------:R-:W-:Y:S01]  /*bbd0*/  IMAD.X R27, R15, 0x1, R11, P4 ;  /* 0x000000010f1b7824 */ /* 0x000fe200020e060b */
[----:B------:R-:W-:-:S02]  /*bbe0*/  F2FP.F16.F32.PACK_AB R47, RZ, R47 ;  /* 0x0000002fff2f723e */ /* 0x000fc400000000ff */
[----:B------:R-:W-:Y:S01]  /*bbf0*/  F2FP.F16.F32.PACK_AB R48, RZ, R48 ;  /* 0x00000030ff30723e */ /* 0x000fe200000000ff */
[----:B------:R-:W-:Y:S01]  /*bc00*/  IMAD.X R7, R15, 0x1, R11, P5 ;  /* 0x000000010f077824 */ /* 0x000fe200028e060b */
[C---:B------:R-:W-:Y:S02]  /*bc10*/  ISETP.GT.AND P5, PT, R0.reuse, 0x18, P1 ;  /* 0x000000180000780c */ /* 0x040fe40000fa4270 */
[----:B------:R-:W-:Y:S02]  /*bc20*/  F2FP.F16.F32.PACK_AB R49, RZ, R49 ;  /* 0x00000031ff31723e */ /* 0x000fe400000000ff */
[----:B------:R-:W-:Y:S01]  /*bc30*/  @P2 STG.E.U16 desc[UR36][R6.64], R34 ;  /* 0x0000002206002986 */ /* 0x000fe2000c101524 */
[----:B0-----:R-:W-:Y:S02]  /*bc40*/  IADD3 R4, P4, R77, R8, RZ ;  /* 0x000000084d047210 */ /* 0x001fe40007f9e0ff */
        /* <DEDUP_REMOVED lines=89> */
[----:B------:R-:W-:-:S03]  /*c1e0*/  F2FP.F16.F32.PACK_AB R71, RZ, R71 ;  /* 0x00000047ff47723e */ /* 0x000fc600000000ff */
[----:B------:R-:W-:Y:S01]  /*c1f0*/  IMAD.X R7, R15, 0x1, R9, P5 ;  /* 0x000000010f077824 */ /* 0x000fe200028e0609 */
[----:B------:R-:W-:-:S04]  /*c200*/  ISETP.GT.AND P5, PT, R0, 0x38, P0 ;  /* 0x000000380000780c */ /* 0x000fc800007a4270 */
[----:B------:R-:W-:Y:S01]  /*c210*/  @P2 STG.E.U16 desc[UR36][R6.64], R52 ;  /* 0x0000003406002986 */ /* 0x000fe2000c101524 */
[----:B0-----:R-:W-:Y:S02]  /*c220*/  IADD3 R4, P4, R93, R10, RZ ;  /* 0x0000000a5d047210 */ /* 0x001fe40007f9e0ff */
[C---:B------:R-:W-:Y:S01]  /*c230*/  ISETP.GT.AND P2, PT, R0.reuse, 0x39, P0 ;  /* 0x000000390000780c */ /* 0x040fe20000744270 */
[----:B------:R-:W-:Y:S01]  /*c240*/  @P3 STG.E.U16 desc[UR36][R26.64], R53 ;  /* 0x000000351a003986 */ /* 0x000fe2000c101524 */
[----:B------:R-:W-:Y:S01]  /*c250*/  ISETP.GT.AND P3, PT, R0, 0x40, P1 ;  /* 0x000000400000780c */ /* 0x000fe20000f64270 */
[----:B------:R-:W-:Y:S01]  /*c260*/  IMAD.X R5, R15, 0x1, R11, P4 ;  /* 0x000000010f057824 */ /* 0x000fe200020e060b */
[----:B------:R-:W-:-:S04]  /*c270*/  IADD3 R20, P4, R99, R8, RZ ;  /* 0x0000000863147210 */ /* 0x000fc80007f9e0ff */
[----:B------:R0:W-:Y:S01]  /*c280*/  @P5 STG.E.U16 desc[UR36][R4.64], R54 ;  /* 0x0000003604005986 */ /* 0x0001e2000c101524 */
[----:B------:R-:W-:Y:S01]  /*c290*/  IADD3 R12, P5, R95, R10, RZ ;  /* 0x0000000a5f0c7210 */ /* 0x000fe20007fbe0ff */
[----:B------:R-:W-:-:S04]  /*c2a0*/  IMAD.X R21, R15, 0x1, R9, P4 ;  /* 0x000000010f157824 */ /* 0x000fc800020e0609 */
        /* <DEDUP_REMOVED lines=38> */
[----:B------:R4:W-:Y:S01]  /*c510*/  @P2 STG.E.U16 desc[UR36][R6.64], R64 ;  /* 0x0000004006002986 */ /* 0x0009e2000c101524 */
[----:B0-----:R-:W-:Y:S02]  /*c520*/  IADD3 R4, P4, R105, R10, RZ ;  /* 0x0000000a69047210 */ /* 0x001fe40007f9e0ff */
[-C--:B------:R-:W-:Y:S01]  /*c530*/  IADD3 R20, P2, R25, R8.reuse, RZ ;  /* 0x0000000819147210 */ /* 0x080fe20007f5e0ff */
[----:B------:R4:W-:Y:S01]  /*c540*/  @P3 STG.E.U16 desc[UR36][R26.64], R65 ;  /* 0x000000411a003986 */ /* 0x0009e2000c101524 */
[----:B------:R-:W-:Y:S01]  /*c550*/  IADD3 R8, P3, R3, R8, RZ ;  /* 0x0000000803087210 */ /* 0x000fe20007f7e0ff */
[C---:B------:R-:W-:Y:S01]  /*c560*/  IMAD.X R5, R15.reuse, 0x1, R11, P4 ;  /* 0x000000010f057824 */ /* 0x040fe200020e060b */
[----:B------:R-:W-:Y:S01]  /*c570*/  ISETP.GT.AND P4, PT, R0, 0x51, P0 ;  /* 0x000000510000780c */ /* 0x000fe20000784270 */
[C-C-:B------:R-:W-:Y:S02]  /*c580*/  IMAD.X R21, R15.reuse, 0x1, R9.reuse, P2 ;  /* 0x000000010f157824 */ /* 0x140fe400010e0609 */
[----:B------:R-:W-:Y:S01]  /*c590*/  IMAD.X R9, R15, 0x1, R9, P3 ;  /* 0x000000010f097824 */ /* 0x000fe200018e0609 */
[----:B------:R4:W-:Y:S01]  /*c5a0*/  @P5 STG.E.U16 desc[UR36][R4.64], R66 ;  /* 0x0000004204005986 */ /* 0x0009e2000c101524 */
[----:B------:R-:W-:-:S02]  /*c5b0*/  IADD3 R12, P5, R107, R10, RZ ;  /* 0x0000000a6b0c7210 */ /* 0x000fc40007fbe0ff */
[C---:B------:R-:W-:Y:S02]  /*c5c0*/  ISETP.GT.AND P3, PT, R0.reuse, 0x58, P1 ;  /* 0x000000580000780c */ /* 0x040fe40000f64270 */
[C---:B------:R-:W-:Y:S01]  /*c5d0*/  ISETP.GT.AND P1, PT, R0.reuse, 0x59, P1 ;  /* 0x000000590000780c */ /* 0x040fe20000f24270 */
[--C-:B------:R-:W-:Y:S01]  /*c5e0*/  IMAD.X R13, R15, 0x1, R11.reuse, P5 ;  /* 0x000000010f0d7824 */ /* 0x100fe200028e060b */
[-C--:B------:R-:W-:Y:S02]  /*c5f0*/  IADD3 R24, P5, R25, R10.reuse, RZ ;  /* 0x0000000a19187210 */ /* 0x080fe40007fbe0ff */
[----:B------:R-:W-:Y:S02]  /*c600*/  IADD3 R10, P2, R3, R10, RZ ;  /* 0x0000000a030a7210 */ /* 0x000fe40007f5e0ff */
[----:B------:R4:W-:Y:S01]  /*c610*/  @P4 STG.E.U16 desc[UR36][R12.64], R67 ;  /* 0x000000430c004986 */ /* 0x0009e2000c101524 */
[C-C-:B------:R-:W-:Y:S01]  /*c620*/  IMAD.X R25, R15.reuse, 0x1, R11.reuse, P5 ;  /* 0x000000010f197824 */ /* 0x140fe200028e060b */
[C---:B------:R-:W-:Y:S01]  /*c630*/  ISETP.GT.AND P5, PT, R0.reuse, 0x58, P0 ;  /* 0x000000580000780c */ /* 0x040fe200007a4270 */
[----:B------:R-:W-:Y:S01]  /*c640*/  IMAD.X R11, R15, 0x1, R11, P2 ;  /* 0x000000010f0b7824 */ /* 0x000fe200010e060b */
[----:B------:R-:W-:Y:S01]  /*c650*/  ISETP.GT.AND P0, PT, R0, 0x59, P0 ;  /* 0x000000590000780c */ /* 0x000fe20000704270 */
[----:B------:R4:W-:Y:S04]  /*c660*/  @P3 STG.E.U16 desc[UR36][R20.64], R68 ;  /* 0x0000004414003986 */ /* 0x0009e8000c101524 */
[----:B------:R4:W-:Y:S06]  /*c670*/  @P1 STG.E.U16 desc[UR36][R8.64], R69 ;  /* 0x0000004508001986 */ /* 0x0009ec000c101524 */
[----:B------:R4:W-:Y:S04]  /*c680*/  @P5 STG.E.U16 desc[UR36][R24.64], R70 ;  /* 0x0000004618005986 */ /* 0x0009e8000c101524 */
[----:B------:R4:W-:Y:S02]  /*c690*/  @P0 STG.E.U16 desc[UR36][R10.64], R71 ;  /* 0x000000470a000986 */ /* 0x0009e4000c101524 */
.L_x_266:
[----:B------:R-:W-:Y:S05]  /*c6a0*/  BSYNC B0 ;  /* 0x0000000000007941 */ /* 0x000fea0003800000 */
.L_x_28:
[----:B------:R-:W-:Y:S01]  /*c6b0*/  ULDC UR4, c[0x0][0xc] ;  /* 0x0000030000047ab9 */ /* 0x000fe20000000800 */
[----:B------:R-:W-:Y:S01]  /*c6c0*/  ULDC UR5, c[0x0][0x10] ;  /* 0x0000040000057ab9 */ /* 0x000fe20000000800 */
[----:B0-----:R-:W0:Y:S01]  /*c6d0*/  LDC R3, c[0x0][0x14] ;  /* 0x00000500ff037b82 */ /* 0x001e220000000800 */
[----:B------:R-:W-:Y:S01]  /*c6e0*/  UIMAD.WIDE.U32 UR4, UR4, UR5, URZ ;  /* 0x00000005040472a5 */ /* 0x000fe2000f8e003f */
[----:B------:R-:W-:Y:S01]  /*c6f0*/  IMAD.MOV.U32 R19, RZ, RZ, R16 ;  /* 0x000000ffff137224 */ /* 0x000fe200078e0010 */
[----:B---3--:R-:W-:Y:S01]  /*c700*/  PRMT R0, RZ, 0x7610, R0 ;  /* 0x00007610ff007816 */ /* 0x008fe20000000000 */
[----:B------:R-:W-:-:S03]  /*c710*/  IMAD.MOV.U32 R17, RZ, RZ, -0x1 ;  /* 0xffffffffff117424 */ /* 0x000fc600078e00ff */
[----:B0-----:R-:W-:-:S04]  /*c720*/  IMAD.WIDE.U32 R18, R3, UR4, R18 ;  /* 0x0000000403127c25 */ /* 0x001fc8000f8e0012 */
[----:B------:R-:W-:Y:S01]  /*c730*/  IMAD R3, R3, UR5, RZ ;  /* 0x0000000503037c24 */ /* 0x000fe2000f8e02ff */
[----:B------:R-:W-:Y:S02]  /*c740*/  ULDC.64 UR4, c[0x0][0x650] ;  /* 0x0001940000047ab9 */ /* 0x000fe40000000a00 */
[----:B------:R-:W-:Y:S01]  /*c750*/  ISETP.GE.U32.AND P0, PT, R18, UR4, PT ;  /* 0x0000000412007c0c */ /* 0x000fe2000bf06070 */
[----:B------:R-:W-:Y:S02]  /*c760*/  IMAD.IADD R16, R19, 0x1, R3 ;  /* 0x0000000113107824 */ /* 0x000fe400078e0203 */
[----:B------:R-:W-:-:S03]  /*c770*/  IMAD.MOV.U32 R19, RZ, RZ, -0x1 ;  /* 0xffffffffff137424 */ /* 0x000fc600078e00ff */
[----:B------:R-:W-:-:S13]  /*c780*/  ISETP.GE.U32.AND.EX P0, PT, R16, UR5, PT, P0 ;  /* 0x0000000510007c0c */ /* 0x000fda000bf06100 */
[----:B------:R-:W-:Y:S05]  /*c790*/  @P0 BRA `(.L_x_267) ;  /* 0x00000004006c0947 */ /* 0x000fea0003800000 */
[----:B----4-:R-:W0:Y:S01]  /*c7a0*/  S2R R12, SR_CTAID.X ;  /* 0x00000000000c7919 */ /* 0x010e220000002500 */
[----:B------:R-:W3:Y:S01]  /*c7b0*/  LDC.64 R10, c[0x0][0x628] ;  /* 0x00018a00ff0a7b82 */ /* 0x000ee20000000a00 */
[----:B------:R-:W-:Y:S01]  /*c7c0*/  ULDC UR4, c[0x0][0x150] ;  /* 0x0000540000047ab9 */ /* 0x000fe20000000800 */
[----:B--2---:R-:W-:Y:S01]  /*c7d0*/  IMAD.MOV.U32 R8, RZ, RZ, R18 ;  /* 0x000000ffff087224 */ /* 0x004fe200078e0012 */
[----:B------:R-:W2:Y:S01]  /*c7e0*/  S2R R20, SR_CTAID.Y ;  /* 0x0000000000147919 */ /* 0x000ea20000002600 */
[----:B------:R-:W-:-:S04]  /*c7f0*/  IMAD.MOV.U32 R9, RZ, RZ, R16 ;  /* 0x000000ffff097224 */ /* 0x000fc800078e0010 */
[----:B------:R-:W4:Y:S08]  /*c800*/  LDC R21, c[0x0][0x144] ;  /* 0x00005100ff157b82 */ /* 0x000f300000000800 */
[----:B------:R-:W1:Y:S08]  /*c810*/  LDC R0, c[0x0][0x630] ;  /* 0x00018c00ff007b82 */ /* 0x000e700000000800 */
[----:B------:R-:W1:Y:S01]  /*c820*/  LDC.64 R14, c[0x0][0x620] ;  /* 0x00018800ff0e7b82 */ /* 0x000e620000000a00 */
[----:B---3--:R-:W-:-:S04]  /*c830*/  ISETP.NE.U32.AND P0, PT, R10, RZ, PT ;  /* 0x000000ff0a00720c */ /* 0x008fc80003f05070 */
[----:B------:R-:W-:Y:S02]  /*c840*/  ISETP.NE.AND.EX P0, PT, R11, RZ, PT, P0 ;  /* 0x000000ff0b00720c */ /* 0x000fe40003f05300 */
[----:B0-----:R-:W-:-:S05]  /*c850*/  I2FP.F32.U32 R3, R12 ;  /* 0x0000000c00037245 */ /* 0x001fca0000201000 */
[----:B------:R-:W-:-:S04]  /*c860*/  FMUL R3, R3, UR4 ;  /* 0x0000000403037c20 */ /* 0x000fc80008400000 */
[----:B------:R0:W3:Y:S02]  /*c870*/  F2I.U32.TRUNC.NTZ R19, R3 ;  /* 0x0000000300137305 */ /* 0x0000e4000020f000 */
[----:B--2-4-:R-:W-:Y:S05]  /*c880*/  @!P0 BRA `(.L_x_268) ;  /* 0x0000000000288947 */ /* 0x014fea0003800000 */
[----:B0-----:R-:W0:Y:S02]  /*c890*/  LDC R3, c[0x0][0x634] ;  /* 0x00018d00ff037b82 */ /* 0x001e240000000800 */
        /* <DEDUP_REMOVED lines=9> */
.L_x_268:
[----:B------:R-:W2:Y:S01]  /*c930*/  LDC.64 R26, c[0x0][0x640] ;  /* 0x00019000ff1a7b82 */ /* 0x000ea20000000a00 */
[-C--:B-1----:R-:W-:Y:S01]  /*c940*/  SHF.R.U64 R17, R8, R0.reuse, R9 ;  /* 0x0000000008117219 */ /* 0x082fe20000001209 */
[----:B---3--:R-:W-:Y:S01]  /*c950*/  IMAD.MOV R7, RZ, RZ, -R19 ;  /* 0x000000ffff077224 */ /* 0x008fe200078e0a13 */
[----:B------:R-:W-:Y:S01]  /*c960*/  SHF.R.U32.HI R0, RZ, R0, R9 ;  /* 0x00000000ff007219 */ /* 0x000fe20000011609 */
[----:B------:R-:W-:Y:S01]  /*c970*/  IMAD.MOV.U32 R19, RZ, RZ, R16 ;  /* 0x000000ffff137224 */ /* 0x000fe200078e0010 */
[----:B0-----:R-:W-:Y:S01]  /*c980*/  IADD3 R3, P0, RZ, -R17, RZ ;  /* 0x80000011ff037210 */ /* 0x001fe20007f1e0ff */
[----:B------:R-:W-:Y:S01]  /*c990*/  ULDC UR4, c[0x0][0x154] ;  /* 0x0000550000047ab9 */ /* 0x000fe20000000800 */
[----:B------:R-:W-:Y:S01]  /*c9a0*/  IMAD R21, R21, R7, R12 ;  /* 0x0000000715157224 */ /* 0x000fe200078e020c */
[----:B------:R-:W0:Y:S01]  /*c9b0*/  LDC R6, c[0x0][0x618] ;  /* 0x00018600ff067b82 */ /* 0x000e220000000800 */
[----:B------:R-:W-:Y:S02]  /*c9c0*/  IMAD.MOV.U32 R7, RZ, RZ, 0x1 ;  /* 0x00000001ff077424 */ /* 0x000fe400078e00ff */
[----:B------:R-:W-:-:S04]  /*c9d0*/  IMAD.X R5, RZ, RZ, ~R0, P0 ;  /* 0x000000ffff057224 */ /* 0x000fc800000e0e00 */
[-C--:B------:R-:W-:Y:S01]  /*c9e0*/  IMAD R0, R5, R14.reuse, RZ ;  /* 0x0000000e05007224 */ /* 0x080fe200078e02ff */
[----:B------:R-:W1:Y:S01]  /*c9f0*/  LDC R8, c[0x0][0x608] ;  /* 0x00018200ff087b82 */ /* 0x000e620000000800 */
[----:B------:R-:W-:-:S04]  /*ca00*/  IMAD.WIDE.U32 R4, R3, R14, R18 ;  /* 0x0000000e03047225 */ /* 0x000fc800078e0012 */
[----:B------:R-:W-:Y:S01]  /*ca10*/  IMAD R3, R3, R15, R0 ;  /* 0x0000000f03037224 */ /* 0x000fe200078e0200 */
[----:B------:R-:W-:Y:S02]  /*ca20*/  I2FP.F32.U32 R0, R20 ;  /* 0x0000001400007245 */ /* 0x000fe40000201000 */
[----:B------:R-:W3:Y:S01]  /*ca30*/  LDC R22, c[0x0][0x658] ;  /* 0x00019600ff167b82 */ /* 0x000ee20000000800 */
[----:B------:R-:W-:Y:S01]  /*ca40*/  IMAD.IADD R3, R5, 0x1, R3 ;  /* 0x0000000105037824 */ /* 0x000fe200078e0203 */
[----:B--2---:R-:W-:Y:S01]  /*ca50*/  ISETP.NE.U32.AND P0, PT, R26, RZ, PT ;  /* 0x000000ff1a00720c */ /* 0x004fe20003f05070 */
[----:B------:R-:W-:Y:S01]  /*ca60*/  FMUL R0, R0, UR4 ;  /* 0x0000000400007c20 */ /* 0x000fe20008400000 */
[----:B------:R-:W-:Y:S02]  /*ca70*/  IMAD.MOV.U32 R5, RZ, RZ, -0x1 ;  /* 0xffffffffff057424 */ /* 0x000fe400078e00ff */
[----:B------:R-:W-:Y:S01]  /*ca80*/  ISETP.NE.AND.EX P0, PT, R27, RZ, PT, P0 ;  /* 0x000000ff1b00720c */ /* 0x000fe20003f05300 */
[----:B------:R2:W4:Y:S01]  /*ca90*/  F2I.U32.TRUNC.NTZ R13, R0 ;  /* 0x00000000000d7305 */ /* 0x000522000020f000 */
[----:B------:R-:W2:Y:S01]  /*caa0*/  LDC R15, c[0x0][0x148] ;  /* 0x00005200ff0f7b82 */ /* 0x000ea20000000800 */
[----:B0-----:R-:W-:-:S02]  /*cab0*/  SHF.R.U64 R12, R4, R6, R3 ;  /* 0x00000006040c7219 */ /* 0x001fc40000001203 */
[----:B------:R-:W-:-:S05]  /*cac0*/  SHF.R.U32.HI R3, RZ, R6, R3 ;  /* 0x00000006ff037219 */ /* 0x000fca0000011603 */
[----:B------:R-:W0:Y:S01]  /*cad0*/  LDC R19, c[0x0][0x600] ;  /* 0x00018000ff137b82 */ /* 0x000e220000000800 */
[-CC-:B-1----:R-:W-:Y:S02]  /*cae0*/  SHF.R.U64 R10, R12, R8.reuse, R3.reuse ;  /* 0x000000080c0a7219 */ /* 0x182fe40000001203 */
[----:B------:R-:W-:-:S05]  /*caf0*/  SHF.R.U32.HI R3, RZ, R8, R3 ;  /* 0x00000008ff037219 */ /* 0x000fca0000011603 */
[----:B------:R-:W1:Y:S01]  /*cb00*/  LDC R24, c[0x0][0x648] ;  /* 0x00019200ff187b82 */ /* 0x000e620000000800 */
[-C--:B---3--:R-:W-:Y:S02]  /*cb10*/  SHF.L.U32 R4, R5, R22.reuse, RZ ;  /* 0x0000001605047219 */ /* 0x088fe400000006ff */
[-CC-:B------:R-:W-:Y:S02]  /*cb20*/  SHF.R.U64 R14, R10, R22.reuse, R3.reuse ;  /* 0x000000160a0e7219 */ /* 0x180fe40000001203 */
[----:B------:R-:W-:Y:S02]  /*cb30*/  SHF.R.U32.HI R5, RZ, R22, R3 ;  /* 0x00000016ff057219 */ /* 0x000fe40000011603 */
[----:B------:R-:W-:Y:S01]  /*cb40*/  LOP3.LUT R25, RZ, R4, RZ, 0x33, !PT ;  /* 0x00000004ff197212 */ /* 0x000fe200078e33ff */
[----:B------:R-:W3:Y:S01]  /*cb50*/  LDC R28, c[0x0][0x638] ;  /* 0x00018e00ff1c7b82 */ /* 0x000ee20000000800 */
[----:B------:R-:W-:Y:S01]  /*cb60*/  SHF.L.U32 R22, R7, R22, RZ ;  /* 0x0000001607167219 */ /* 0x000fe200000006ff */
[----:B------:R-:W-:-:S06]  /*cb70*/  IMAD.MOV.U32 R4, RZ, RZ, R14 ;  /* 0x000000ffff047224 */ /* 0x000fcc00078e000e */
[----:B------:R-:W0:Y:S01]  /*cb80*/  LDC R29, c[0x0][0x610] ;  /* 0x00018400ff1d7b82 */ /* 0x000e220000000800 */
[----:B----4-:R-:W-:Y:S05]  /*cb90*/  @!P0 BRA `(.L_x_269) ;  /* 0x0000000000288947 */ /* 0x010fea0003800000 */
[----:B------:R-:W4:Y:S02]  /*cba0*/  LDC R3, c[0x0][0x64c] ;  /* 0x00019300ff037b82 */ /* 0x000f240000000800 */
[----:B----4-:R-:W-:-:S05]  /*cbb0*/  IADD3 R3, P0, R14, R3, RZ ;  /* 0x000000030e037210 */ /* 0x010fca0007f1e0ff */
        /* <DEDUP_REMOVED lines=8> */
.L_x_269:
[----:B------:R-:W4:Y:S01]  /*cc40*/  LDC R3, c[0x0][0x65c] ;  /* 0x00019700ff037b82 */ /* 0x000f220000000800 */
[----:B-12---:R-:W-:Y:S01]  /*cc50*/  SHF.R.U64 R0, R4, R24, R5 ;  /* 0x0000001804007219 */ /* 0x006fe20000001205 */
[----:B0-----:R-:W-:Y:S01]  /*cc60*/  VIADD R7, R19, 0xffffffff ;  /* 0xffffffff13077836 */ /* 0x001fe20000000000 */
[----:B------:R-:W-:Y:S01]  /*cc70*/  LOP3.LUT R5, R10, R25, RZ, 0xc0, !PT ;  /* 0x000000190a057212 */ /* 0x000fe200078ec0ff */
[----:B------:R-:W-:Y:S02]  /*cc80*/  IMAD.MOV R13, RZ, RZ, -R13 ;  /* 0x000000ffff0d7224 */ /* 0x000fe400078e0a0d */
[----:B------:R-:W-:Y:S02]  /*cc90*/  IMAD.MOV.U32 R4, RZ, RZ, 0x1 ;  /* 0x00000001ff047424 */ /* 0x000fe400078e00ff */
[----:B------:R-:W-:Y:S01]  /*cca0*/  IMAD R22, R22, R0, R5 ;  /* 0x0000000016167224 */ /* 0x000fe200078e0205 */
[----:B------:R-:W-:Y:S02]  /*ccb0*/  LOP3.LUT R5, R12, R7, RZ, 0xc0, !PT ;  /* 0x000000070c057212 */ /* 0x000fe400078ec0ff */
[----:B----4-:R-:W-:Y:S01]  /*ccc0*/  ISETP.NE.AND P0, PT, R3, 0x1, PT ;  /* 0x000000010300780c */ /* 0x010fe20003f05270 */
[----:B------:R-:W-:-:S04]  /*ccd0*/  IMAD.MOV R3, RZ, RZ, -R0 ;  /* 0x000000ffff037224 */ /* 0x000fc800078e0a00 */
[----:B---3--:R-:W-:-:S04]  /*cce0*/  IMAD R0, R3, R28, R14 ;  /* 0x0000001c03007224 */ /* 0x008fc800078e020e */
[----:B------:R-:W-:Y:S01]  /*ccf0*/  IMAD R3, R0, R19, R5 ;  /* 0x0000001300037224 */ /* 0x000fe200078e0205 */
[----:B------:R-:W-:-:S03]  /*cd00*/  PRMT R0, R4, 0x7610, R0 ;  /* 0x0000761004007816 */ /* 0x000fc60000000000 */
[----:B------:R-:W-:-:S04]  /*cd10*/  @P0 IMAD R21, R15, R13, R20 ;  /* 0x0000000d0f150224 */ /* 0x000fc800078e0214 */
[----:B------:R-:W-:-:S05]  /*cd20*/  IMAD R22, R22, R29, R21 ;  /* 0x0000001d16167224 */ /* 0x000fca00078e0215 */
[----:B------:R-:W-:Y:S02]  /*cd30*/  SEL R19, R3, R22, !P0 ;  /* 0x0000001603137207 */ /* 0x000fe40004000000 */
[----:B------:R-:W-:-:S07]  /*cd40*/  SEL R22, R22, R3, !P0 ;  /* 0x0000000316167207 */ /* 0x000fce0004000000 */
.L_x_267:
[----:B------:R-:W-:-:S13]  /*cd50*/  LOP3.LUT P0, RZ, R0, 0xff, RZ, 0xc0, !PT ;  /* 0x000000ff00ff7812 */ /* 0x000fda000780c0ff */
[----:B------:R-:W-:Y:S05]  /*cd60*/  @P0 BRA `(.L_x_270) ;  /* 0xffffff40008c0947 */ /* 0x000fea000383ffff */
[----:B------:R-:W-:Y:S05]  /*cd70*/  EXIT ;  /* 0x000000000000794d */ /* 0x000fea0003800000 */
.L_x_3:
[----:B0-----:R-:W-:Y:S01]  /*cd80*/  ULDC.64 UR4, c[0x0][0x650] ;  /* 0x0001940000047ab9 */ /* 0x001fe20000000a00 */
        /* <DEDUP_REMOVED lines=25> */
.L_x_272:
[--C-:B------:R-:W-:Y:S01]  /*cf20*/  SHF.R.U64 R12, R10, R14, R11.reuse ;  /* 0x0000000e0a0c7219 */ /* 0x100fe2000000120b */
[----:B------:R-:W0:Y:S01]  /*cf30*/  LDC R22, c[0x0][0x618] ;  /* 0x00018600ff167b82 */ /* 0x000e220000000800 */
[----:B------:R-:W-:Y:S01]  /*cf40*/  I2FP.F32.U32 R6, R4 ;  /* 0x0000000400067245 */ /* 0x000fe20000201000 */
[----:B------:R-:W-:Y:S01]  /*cf50*/  ULDC UR4, c[0x0][0x150] ;  /* 0x0000540000047ab9 */ /* 0x000fe20000000800 */
[----:B------:R-:W-:Y:S01]  /*cf60*/  SHF.R.U32.HI R5, RZ, R14, R11 ;  /* 0x0000000eff057219 */ /* 0x000fe2000001160b */
[----:B------:R-:W-:Y:S01]  /*cf70*/  IMAD.MOV.U32 R19, RZ, RZ, R16 ;  /* 0x000000ffff137224 */ /* 0x000fe200078e0010 */
[----:B------:R-:W-:Y:S01]  /*cf80*/  IADD3 R9, P0, RZ, -R12, RZ ;  /* 0x8000000cff097210 */ /* 0x000fe20007f1e0ff */
[----:B------:R-:W-:Y:S01]  /*cf90*/  FMUL R11, R6, UR4 ;  /* 0x00000004060b7c20 */ /* 0x000fe20008400000 */
[----:B------:R-:W-:Y:S01]  /*cfa0*/  ULDC UR4, c[0x0][0x154] ;  /* 0x0000550000047ab9 */ /* 0x000fe20000000800 */
[----:B------:R-:W1:Y:S02]  /*cfb0*/  LDC.64 R24, c[0x0][0x640] ;  /* 0x00019000ff187b82 */ /* 0x000e640000000a00 */
[----:B------:R-:W-:-:S02]  /*cfc0*/  IMAD.X R5, RZ, RZ, ~R5, P0 ;  /* 0x000000ffff057224 */ /* 0x000fc400000e0e05 */
[----:B------:R-:W2:Y:S01]  /*cfd0*/  F2I.U32.TRUNC.NTZ R11, R11 ;  /* 0x0000000b000b7305 */ /* 0x000ea2000020f000 */
[----:B------:R-:W-:-:S03]  /*cfe0*/  IMAD.WIDE.U32 R6, R9, R20, R18 ;  /* 0x0000001409067225 */ /* 0x000fc600078e0012 */
[----:B------:R-:W3:Y:S01]  /*cff0*/  LDC R13, c[0x0][0x144] ;  /* 0x00005100ff0d7b82 */ /* 0x000ee20000000800 */
[----:B------:R-:W-:-:S04]  /*d000*/  IMAD R8, R5, R20, RZ ;  /* 0x0000001405087224 */ /* 0x000fc800078e02ff */
[----:B------:R-:W-:Y:S02]  /*d010*/  IMAD R5, R9, R21, R8 ;  /* 0x0000001509057224 */ /* 0x000fe400078e0208 */
[----:B------:R-:W-:Y:S01]  /*d020*/  IMAD.MOV.U32 R8, RZ, RZ, -0x1 ;  /* 0xffffffffff087424 */ /* 0x000fe200078e00ff */
[----:B------:R-:W4:Y:S01]  /*d030*/  LDC R14, c[0x0][0x608] ;  /* 0x00018200ff0e7b82 */ /* 0x000f220000000800 */
[----:B------:R-:W-:Y:S01]  /*d040*/  IMAD.IADD R5, R7, 0x1, R5 ;  /* 0x0000000107057824 */ /* 0x000fe200078e0205 */
[----:B------:R-:W-:-:S04]  /*d050*/  I2FP.F32.U32 R7, R3 ;  /* 0x0000000300077245 */ /* 0x000fc80000201000 */
[-C--:B0-----:R-:W-:Y:S01]  /*d060*/  SHF.R.U64 R10, R6, R22.reuse, R5 ;  /* 0x00000016060a7219 */ /* 0x081fe20000001205 */
[----:B--2---:R-:W-:Y:S01]  /*d070*/  IMAD.MOV R6, RZ, RZ, -R11 ;  /* 0x000000ffff067224 */ /* 0x004fe200078e0a0b */
[----:B------:R-:W0:Y:S01]  /*d080*/  LDC R9, c[0x0][0x658] ;  /* 0x00019600ff097b82 */ /* 0x000e220000000800 */
[----:B-1----:R-:W-:Y:S01]  /*d090*/  ISETP.NE.U32.AND P0, PT, R24, RZ, PT ;  /* 0x000000ff1800720c */ /* 0x002fe20003f05070 */
[----:B------:R-:W-:Y:S01]  /*d0a0*/  FMUL R7, R7, UR4 ;  /* 0x0000000407077c20 */ /* 0x000fe20008400000 */
[----:B------:R-:W-:Y:S02]  /*d0b0*/  SHF.R.U32.HI R5, RZ, R22, R5 ;  /* 0x00000016ff057219 */ /* 0x000fe40000011605 */
[----:B------:R-:W-:-:S03]  /*d0c0*/  ISETP.NE.AND.EX P0, PT, R25, RZ, PT, P0 ;  /* 0x000000ff1900720c */ /* 0x000fc60003f05300 */
[----:B------:R-:W1:Y:S01]  /*d0d0*/  LDC R20, c[0x0][0x148] ;  /* 0x00005200ff147b82 */ /* 0x000e620000000800 */
[----:B---3--:R-:W-:Y:S02]  /*d0e0*/  IMAD R19, R13, R6, R4 ;  /* 0x000000060d137224 */ /* 0x008fe400078e0204 */
[----:B------:R-:W-:-:S05]  /*d0f0*/  IMAD.MOV.U32 R6, RZ, RZ, 0x1 ;  /* 0x00000001ff067424 */ /* 0x000fca00078e00ff */
[----:B------:R-:W2:Y:S01]  /*d100*/  LDC R17, c[0x0][0x600] ;  /* 0x00018000ff117b82 */ /* 0x000ea20000000800 */
[-CC-:B----4-:R-:W-:Y:S02]  /*d110*/  SHF.R.U64 R13, R10, R14.reuse, R5.reuse ;  /* 0x0000000e0a0d7219 */ /* 0x190fe40000001205 */
[----:B------:R-:W-:Y:S02]  /*d120*/  SHF.R.U32.HI R4, RZ, R14, R5 ;  /* 0x0000000eff047219 */ /* 0x000fe40000011605 */
[----:B------:R3:W4:Y:S03]  /*d130*/  F2I.U32.TRUNC.NTZ R14, R7 ;  /* 0x00000007000e7305 */ /* 0x000726000020f000 */
[----:B------:R-:W1:Y:S01]  /*d140*/  LDC R21, c[0x0][0x648] ;  /* 0x00019200ff157b82 */ /* 0x000e620000000800 */
[-C--:B0-----:R-:W-:Y:S02]  /*d150*/  SHF.R.U64 R15, R13, R9.reuse, R4 ;  /* 0x000000090d0f7219 */ /* 0x081fe40000001204 */
[----:B------:R-:W-:-:S02]  /*d160*/  SHF.L.U32 R8, R8, R9, RZ ;  /* 0x0000000908087219 */ /* 0x000fc400000006ff */
[-C--:B------:R-:W-:Y:S01]  /*d170*/  SHF.R.U32.HI R5, RZ, R9.reuse, R4 ;  /* 0x00000009ff057219 */ /* 0x080fe20000011604 */
[----:B------:R-:W-:Y:S01]  /*d180*/  IMAD.MOV.U32 R4, RZ, RZ, R15 ;  /* 0x000000ffff047224 */ /* 0x000fe200078e000f */
[----:B------:R-:W-:Y:S01]  /*d190*/  SHF.L.U32 R22, R6, R9, RZ ;  /* 0x0000000906167219 */ /* 0x000fe200000006ff */
[----:B------:R-:W0:Y:S01]  /*d1a0*/  LDC R26, c[0x0][0x638] ;  /* 0x00018e00ff1a7b82 */ /* 0x000e220000000800 */
[----:B------:R-:W-:-:S07]  /*d1b0*/  LOP3.LUT R28, RZ, R8, RZ, 0x33, !PT ;  /* 0x00000008ff1c7212 */ /* 0x000fce00078e33ff */
        /* <DEDUP_REMOVED lines=12> */
.L_x_273:
[----:B------:R-:W3:Y:S01]  /*d280*/  LDC R6, c[0x0][0x65c] ;  /* 0x00019700ff067b82 */ /* 0x000ee20000000800 */
[----:B-1----:R-:W-:Y:S01]  /*d290*/  SHF.R.U64 R5, R4, R21, R5 ;  /* 0x0000001504057219 */ /* 0x002fe20000001205 */
[----:B--2---:R-:W-:Y:S01]  /*d2a0*/  VIADD R7, R17, 0xffffffff ;  /* 0xffffffff11077836 */ /* 0x004fe20000000000 */
[----:B------:R-:W-:Y:S01]  /*d2b0*/  LOP3.LUT R4, R13, R28, RZ, 0xc0, !PT ;  /* 0x0000001c0d047212 */ /* 0x000fe200078ec0ff */
[----:B------:R-:W-:Y:S02]  /*d2c0*/  IMAD.MOV R14, RZ, RZ, -R14 ;  /* 0x000000ffff0e7224 */ /* 0x000fe400078e0a0e */
[----:B------:R-:W-:Y:S01]  /*d2d0*/  IMAD.MOV.U32 R8, RZ, RZ, R12 ;  /* 0x000000ffff087224 */ /* 0x000fe200078e000c */
[----:B------:R-:W-:Y:S01]  /*d2e0*/  LOP3.LUT R10, R10, R7, RZ, 0xc0, !PT ;  /* 0x000000070a0a7212 */ /* 0x000fe200078ec0ff */
[----:B------:R-:W-:Y:S01]  /*d2f0*/  IMAD R4, R22, R5, R4 ;  /* 0x0000000516047224 */ /* 0x000fe200078e0204 */
[----:B---3--:R-:W-:Y:S01]  /*d300*/  ISETP.NE.AND P0, PT, R6, 0x1, PT ;  /* 0x000000010600780c */ /* 0x008fe20003f05270 */
[----:B------:R-:W-:-:S12]  /*d310*/  IMAD.MOV R6, RZ, RZ, -R5 ;  /* 0x000000ffff067224 */ /* 0x000fd800078e0a05 */
[----:B------:R-:W-:Y:S02]  /*d320*/  @P0 IMAD R19, R20, R14, R3 ;  /* 0x0000000e14130224 */ /* 0x000fe400078e0203 */
[----:B0-----:R-:W-:Y:S02]  /*d330*/  IMAD R3, R6, R26, R15 ;  /* 0x0000001a06037224 */ /* 0x001fe400078e020f */
[----:B------:R-:W-:Y:S02]  /*d340*/  IMAD R7, R4, R27, R19 ;  /* 0x0000001b04077224 */ /* 0x000fe400078e0213 */
[----:B------:R-:W-:Y:S02]  /*d350*/  IMAD R4, R3, R17, R10 ;  /* 0x0000001103047224 */ /* 0x000fe400078e020a */
[----:B------:R-:W-:-:S03]  /*d360*/  IMAD.MOV.U32 R6, RZ, RZ, 0x1 ;  /* 0x00000001ff067424 */ /* 0x000fc600078e00ff */
[----:B------:R-:W-:Y:S02]  /*d370*/  SEL R9, R4, R7, !P0 ;  /* 0x0000000704097207 */ /* 0x000fe40004000000 */
[----:B------:R-:W-:-:S07]  /*d380*/  SEL R7, R7, R4, !P0 ;  /* 0x0000000407077207 */ /* 0x000fce0004000000 */
.L_x_271:
[----:B------:R-:W-:-:S08]  /*d390*/  NOP ;  /* 0x0000000000007918 */ /* 0x000fd00000000000 */
[----:B------:R-:W0:-:S00]  /*d3a0*/  USETMAXREG.DEALLOC.CTAPOOL 0x28 ;  /* 0x00000028000079c8 */ /* 0x000e0000080e0500 */
[----:B0-----:R-:W-:-:S13]  /*d3b0*/  ISETP.NE.AND P0, PT, R0, RZ, PT ;  /* 0x000000ff0000720c */ /* 0x001fda0003f05270 */
[----:B------:R-:W-:Y:S05]  /*d3c0*/  @P0 EXIT ;  /* 0x000000000000094d */ /* 0x000fea0003800000 */
[----:B------:R-:W-:Y:S01]  /*d3d0*/  LOP3.LUT P0, RZ, R6, 0xff, RZ, 0xc0, !PT ;  /* 0x000000ff06ff7812 */ /* 0x000fe2000780c0ff */
[----:B------:R-:W-:Y:S02]  /*d3e0*/  IMAD.MOV.U32 R0, RZ, RZ, 0x1 ;  /* 0x00000001ff007424 */ /* 0x000fe400078e00ff */
[----:B------:R-:W-:-:S10]  /*d3f0*/  IMAD.MOV.U32 R12, RZ, RZ, RZ ;  /* 0x000000ffff0c7224 */ /* 0x000fd400078e00ff */
[----:B------:R-:W-:Y:S05]  /*d400*/  @!P0 BRA `(.L_x_274) ;  /* 0x0000000c00448947 */ /* 0x000fea0003800000 */
[----:B------:R-:W0:Y:S01]  /*d410*/  LDC R0, c[0x0][0x28c] ;  /* 0x0000a300ff007b82 */ /* 0x000e220000000800 */
[----:B------:R-:W-:Y:S01]  /*d420*/  ULDC UR5, c[0x0][0x600] ;  /* 0x0001800000057ab9 */ /* 0x000fe20000000800 */
[----:B------:R-:W-:Y:S01]  /*d430*/  ULDC UR4, c[0x0][0xc] ;  /* 0x0000030000047ab9 */ /* 0x000fe20000000800 */
[----:B------:R-:W-:Y:S01]  /*d440*/  UIADD3 UR16, UR5, -0x1, URZ ;  /* 0xffffffff05107890 */ /* 0x000fe2000fffe03f */
[C---:B------:R-:W-:Y:S01]  /*d450*/  LOP3.LUT P2, RZ, R23.reuse, 0x7f, RZ, 0xc0, !PT ;  /* 0x0000007f17ff7812 */ /* 0x040fe2000784c0ff */
[----:B------:R-:W-:Y:S01]  /*d460*/  ULDC UR6, c[0x0][0x658] ;  /* 0x0001960000067ab9 */ /* 0x000fe20000000800 */
[----:B------:R-:W-:Y:S01]  /*d470*/  ULDC UR5, c[0x0][0x10] ;  /* 0x0000040000057ab9 */ /* 0x000fe20000000800 */
[----:B------:R-:W-:Y:S01]  /*d480*/  UMOV UR7, 0xffffffff ;  /* 0xffffffff00077882 */ /* 0x000fe20000000000 */
[----:B------:R-:W-:Y:S01]  /*d490*/  UMOV UR8, 0x1 ;  /* 0x0000000100087882 */ /* 0x000fe20000000000 */
[----:B------:R-:W-:Y:S01]  /*d4a0*/  UIMAD.WIDE.U32 UR4, UR4, UR5, URZ ;  /* 0x00000005040472a5 */ /* 0x000fe2000f8e003f */
[----:B------:R-:W-:Y:S01]  /*d4b0*/  LOP3.LUT P0, RZ, R23, 0x1f, RZ, 0xc0, !PT ;  /* 0x0000001f17ff7812 */ /* 0x000fe2000780c0ff */
[----:B------:R-:W-:Y:S01]  /*d4c0*/  USHF.L.U32 UR7, UR7, UR6, URZ ;  /* 0x0000000607077299 */ /* 0x000fe2000800063f */
[----:B------:R-:W-:Y:S01]  /*d4d0*/  BSSY B0, `(.L_x_274) ;  /* 0x00000c4000007945 */ /* 0x000fe20003800000 */
[----:B------:R-:W-:Y:S01]  /*d4e0*/  USHF.L.U32 UR18, UR8, UR6, URZ ;  /* 0x0000000608127299 */ /* 0x000fe2000800063f */
[----:B------:R-:W-:Y:S01]  /*d4f0*/  IMAD.MOV.U32 R13, RZ, RZ, 0x1 ;  /* 0x00000001ff0d7424 */ /* 0x000fe200078e00ff */
[----:B------:R-:W-:Y:S01]  /*d500*/  LOP3.LUT R11, R2, 0x2, RZ, 0xfc, !PT ;  /* 0x00000002020b7812 */ /* 0x000fe200078efcff */
[----:B------:R-:W-:Y:S01]  /*d510*/  ULDC UR6, c[0x0][0x14] ;  /* 0x0000050000067ab9 */ /* 0x000fe20000000800 */
[----:B------:R-:W-:Y:S01]  /*d520*/  PLOP3.LUT P0, PT, P0, P2, PT, 0x8a, 0x0 ;  /* 0x000000000000781c */ /* 0x000fe20000705172 */
[----:B------:R-:W-:Y:S01]  /*d530*/  UIMAD.WIDE.U32 UR20, UR4, UR6, URZ ;  /* 0x00000006041472a5 */ /* 0x000fe2000f8e003f */
[----:B------:R-:W-:Y:S01]  /*d540*/  IMAD.MOV.U32 R12, RZ, RZ, RZ ;  /* 0x000000ffff0c7224 */ /* 0x000fe200078e00ff */
[----:B------:R-:W-:-:S02]  /*d550*/  UIMAD UR13, UR5, UR6, URZ ;  /* 0x00000006050d72a4 */ /* 0x000fc4000f8e023f */
[----:B------:R-:W-:Y:S01]  /*d560*/  ULOP3.LUT UR17, URZ, UR7, URZ, 0x33, !UPT ;  /* 0x000000073f117292 */ /* 0x000fe2000f8e333f */
[----:B0-----:R-:W-:Y:S01]  /*d570*/  VIADD R0, R0, 0x1f ;  /* 0x0000001f00007836 */ /* 0x001fe20000000000 */
[----:B------:R-:W-:Y:S01]  /*d580*/  UIADD3 UR13, UR21, UR13, URZ ;  /* 0x0000000d150d7290 */ /* 0x000fe2000fffe03f */
[----:B------:R-:W-:-:S03]  /*d590*/  ULDC.64 UR22, c[0x0][0x198] ;  /* 0x0000660000167ab9 */ /* 0x000fc60000000a00 */
[----:B------:R-:W-:-:S04]  /*d5a0*/  SHF.R.S32.HI R3, RZ, 0x1f, R0 ;  /* 0x0000001fff037819 */ /* 0x000fc80000011400 */
[----:B------:R-:W-:Y:S01]  /*d5b0*/  LEA.HI R3, R3, R0, RZ, 0x5 ;  /* 0x0000000003037211 */ /* 0x000fe200078f28ff */
[----:B------:R-:W-:-:S03]  /*d5c0*/  IMAD.MOV.U32 R0, RZ, RZ, 0x1 ;  /* 0x00000001ff007424 */ /* 0x000fc600078e00ff */
[----:B------:R-:W-:-:S05]  /*d5d0*/  SHF.R.S32.HI R3, RZ, 0x5, R3 ;  /* 0x00000005ff037819 */ /* 0x000fca0000011403 */
[----:B------:R-:W-:-:S07]  /*d5e0*/  VIADD R10, R3, 0x1 ;  /* 0x00000001030a7836 */ /* 0x000fce0000000000 */
.L_x_286:
[----:B------:R-:W-:-:S03]  /*d5f0*/  UMOV UR4, 0xffffffff ;  /* 0xffffffff00047882 */ /* 0x000fc60000000000 */
[----:B------:R-:W-:Y:S05]  /*d600*/  BRA.DIV UR4, `(.L_x_275) ;  /* 0x00000012041c7947 */ /* 0x000fea000b800000 */
[----:B------:R-:W-:-:S13]  /*d610*/  ELECT P6, URZ, PT ;  /* 0x00000000003f782f */ /* 0x000fda00038c0000 */
.L_x_300:
[----:B------:R-:W0:Y:S01]  /*d620*/  LDC R4, c[0x0][0x28c] ;  /* 0x0000a300ff047b82 */ /* 0x000e220000000800 */
[----:B------:R-:W-:Y:S01]  /*d630*/  BSSY B1, `(.L_x_276) ;  /* 0x0000037000017945 */ /* 0x000fe20003800000 */
[----:B0-----:R-:W-:-:S13]  /*d640*/  ISETP.LT.OR P6, PT, R4, 0x1, !P6 ;  /* 0x000000010400780c */ /* 0x001fda00077c1670 */
[----:B------:R-:W-:Y:S05]  /*d650*/  @P6 BRA `(.L_x_277) ;  /* 0x0000000000d06947 */ /* 0x000fea0003800000 */
[----:B------:R-:W-:Y:S02]  /*d660*/  IMAD R15, R9, 0x60, RZ ;  /* 0x00000060090f7824 */ /* 0x000fe400078e02ff */
[----:B------:R-:W-:Y:S02]  /*d670*/  IMAD R17, R7, 0x180, RZ ;  /* 0x0000018007117824 */ /* 0x000fe400078e02ff */
[----:B------:R-:W-:Y:S02]  /*d680*/  IMAD.MOV.U32 R20, RZ, RZ, RZ ;  /* 0x000000ffff147224 */ /* 0x000fe400078e00ff */
[----:B------:R-:W-:Y:S02]  /*d690*/  IMAD.MOV.U32 R4, RZ, RZ, R10 ;  /* 0x000000ffff047224 */ /* 0x000fe400078e000a */
[----:B------:R-:W-:Y:S02]  /*d6a0*/  IMAD.MOV.U32 R5, RZ, RZ, R0 ;  /* 0x000000ffff057224 */ /* 0x000fe400078e0000 */
[----:B------:R-:W-:-:S07]  /*d6b0*/  IMAD.MOV.U32 R6, RZ, RZ, R12 ;  /* 0x000000ffff067224 */ /* 0x000fce00078e000c */
.L_x_281:
[----:B------:R-:W0:Y:S01]  /*d6c0*/  S2R R14, SR_CgaCtaId ;  /* 0x00000000000e7919 */ /* 0x000e220000008800 */
[----:B------:R-:W-:Y:S01]  /*d6d0*/  MOV R7, 0x400 ;  /* 0x0000040000077802 */ /* 0x000fe20000000f00 */
[----:B------:R-:W1:Y:S03]  /*d6e0*/  @!P2 LDC R9, c[0x0][0x500] ;  /* 0x00014000ff09ab82 */ /* 0x000e660000000800 */
[----:B0-----:R-:W-:Y:S02]  /*d6f0*/  LEA R19, R14, R7, 0x18 ;  /* 0x000000070e137211 */ /* 0x001fe400078ec0ff */
[----:B------:R-:W-:-:S03]  /*d700*/  SHF.L.U32 R7, R5, 0x1f, RZ ;  /* 0x0000001f05077819 */ /* 0x000fc600000006ff */
[----:B------:R-:W-:-:S04]  /*d710*/  IMAD R14, R6, 0x8, R19 ;  /* 0x00000008060e7824 */ /* 0x000fc800078e0213 */
[----:B------:R-:W0:Y:S02]  /*d720*/  SYNCS.PHASECHK.TRANS64.TRYWAIT P1, [R14+URZ+0x38], R7 ;  /* 0x000038070e0075a7 */ /* 0x000e24000802017f */
[----:B01----:R-:W-:Y:S05]  /*d730*/  @!P1 BRA `(.L_x_278) ;  /* 0x0000000c00f09947 */ /* 0x003fea0003800000 */
.L_x_301:
[----:B0-----:R-:W-:Y:S01]  /*d740*/  PRMT R7, R11, 0x9910, RZ ;  /* 0x000099100b077816 */ /* 0x001fe200000000ff */
[----:B------:R0:W-:Y:S03]  /*d750*/  @!P2 SYNCS.ARRIVE.TRANS64 RZ, [R14+URZ], R9 ;  /* 0x000000090effa9a7 */ /* 0x0001e6000800003f */
[----:B------:R-:W-:-:S13]  /*d760*/  ISETP.NE.AND P1, PT, R7, 0x2, PT ;  /* 0x000000020700780c */ /* 0x000fda0003f25270 */
[----:B0-----:R-:W-:Y:S05]  /*d770*/  @P1 BRA `(.L_x_279) ;  /* 0x0000000000041947 */ /* 0x001fea0003800000 */
[----:B------:R-:W-:Y:S01]  /*d780*/  BPT.TRAP 0x1 ;  /* 0x000000040000795c */ /* 0x000fe20000300000 */
.L_x_279:
[----:B------:R-:W-:Y:S05]  /*d790*/  @P0 BRA `(.L_x_280) ;  /* 0x0000000000040947 */ /* 0x000fea0003800000 */
[----:B------:R-:W-:Y:S01]  /*d7a0*/  BPT.TRAP 0x1 ;  /* 0x000000040000795c */ /* 0x000fe20000300000 */
.L_x_280:
[--C-:B------:R-:W-:Y:S01]  /*d7b0*/  IMAD R7, R6, 0x6000, R19.reuse ;  /* 0x0000600006077824 */ /* 0x100fe200078e0213 */
[----:B------:R-:W-:Y:S01]  /*d7c0*/  R2UR UR9, R14 ;  /* 0x000000000e0972ca */ /* 0x000fe200000e0000 */
[----:B------:R-:W-:Y:S01]  /*d7d0*/  IMAD R19, R6, 0x1800, R19 ;  /* 0x0000180006137824 */ /* 0x000fe200078e0213 */
[----:B------:R-:W-:Y:S01]  /*d7e0*/  UIADD3 UR4, UP0, UR22, 0xf0, URZ ;  /* 0x000000f016047890 */ /* 0x000fe2000ff1e03f */
[----:B------:R-:W-:Y:S01]  /*d7f0*/  VIADD R4, R4, 0xffffffff ;  /* 0xffffffff04047836 */ /* 0x000fe20000000000 */
[----:B------:R-:W-:Y:S01]  /*d800*/  R2UR UR5, R7 ;  /* 0x00000000070572ca */ /* 0x000fe200000e0000 */
[----:B------:R-:W-:Y:S01]  /*d810*/  UIADD3 UR24, UP1, UR22, 0x1f0, URZ ;  /* 0x000001f016187890 */ /* 0x000fe2000ff3e03f */
[----:B------:R-:W-:Y:S01]  /*d820*/  R2UR UR8, R19 ;  /* 0x00000000130872ca */ /* 0x000fe200000e0000 */
[----:B------:R-:W-:Y:S01]  /*d830*/  VIADD R6, R6, 0x1 ;  /* 0x0000000106067836 */ /* 0x000fe20000000000 */
[----:B------:R-:W-:Y:S01]  /*d840*/  R2UR UR11, R17 ;  /* 0x00000000110b72ca */ /* 0x000fe200000e0000 */
[----:B------:R-:W-:Y:S01]  /*d850*/  UIADD3.X UR25, URZ, UR23, URZ, UP1, !UPT ;  /* 0x000000173f197290 */ /* 0x000fe20008ffe43f */
[----:B------:R-:W-:Y:S01]  /*d860*/  R2UR UR10, R20 ;  /* 0x00000000140a72ca */ /* 0x000fe200000e0000 */
[----:B------:R-:W-:Y:S01]  /*d870*/  UMOV UR6, 0x0 ;  /* 0x0000000000067882 */ /* 0x000fe20000000000 */
[----:B------:R-:W-:Y:S01]  /*d880*/  R2UR UR12, R8 ;  /* 0x00000000080c72ca */ /* 0x000fe200000e0000 */
[----:B------:R-:W-:Y:S01]  /*d890*/  UMOV UR7, 0x10000000 ;  /* 0x1000000000077882 */ /* 0x000fe20000000000 */
[----:B------:R-:W-:Y:S01]  /*d8a0*/  R2UR UR19, R15 ;  /* 0x000000000f1372ca */ /* 0x000fe200000e0000 */
[----:B------:R-:W-:Y:S01]  /*d8b0*/  VIADD R20, R20, 0x20 ;  /* 0x0000002014147836 */ /* 0x000fe20000000000 */
[----:B------:R-:W-:Y:S01]  /*d8c0*/  ISETP.GT.AND P3, PT, R4, 0x1, PT ;  /* 0x000000010400780c */ /* 0x000fe20003f64270 */
[----:B------:R-:W-:Y:S01]  /*d8d0*/  UIADD3 UR14, UR5, 0x180, URZ ;  /* 0x00000180050e7890 */ /* 0x000fe2000fffe03f */
[----:B------:R-:W-:Y:S01]  /*d8e0*/  ISETP.NE.AND P1, PT, R6, 0x7, PT ;  /* 0x000000070600780c */ /* 0x000fe20003f25270 */
[----:B------:R-:W-:-:S02]  /*d8f0*/  UIADD3.X UR5, URZ, UR23, URZ, UP0, !UPT ;  /* 0x000000173f057290 */ /* 0x000fc400087fe43f */
[----:B------:R-:W-:Y:S01]  /*d900*/  UIADD3 UR15, UR8, 0x2a180, URZ ;  /* 0x0002a180080f7890 */ /* 0x000fe2000fffe03f */
[----:B------:R-:W-:Y:S02]  /*d910*/  SEL R14, RZ, 0x1, P1 ;  /* 0x00000001ff0e7807 */ /* 0x000fe40000800000 */
[----:B------:R-:W-:Y:S01]  /*d920*/  UMOV UR8, UR14 ;  /* 0x0000000e00087c82 */ /* 0x000fe20008000000 */
[----:B------:R-:W-:Y:S02]  /*d930*/  SEL R6, R6, RZ, P1 ;  /* 0x000000ff06067207 */ /* 0x000fe40000800000 */
[----:B------:R-:W-:Y:S01]  /*d940*/  LOP3.LUT R5, R5, R14, RZ, 0x3c, !PT ;  /* 0x0000000e05057212 */ /* 0x000fe200078e3cff */
[----:B------:R0:W-:Y:S02]  /*d950*/  UTMALDG.3D [UR8], [UR4], desc[UR6] ;  /* 0x00000608040075b4 */ /* 0x0001e40008011000 */
[----:B0-----:R-:W-:Y:S01]  /*d960*/  UMOV UR8, UR15 ;  /* 0x0000000f00087c82 */ /* 0x001fe20008000000 */
[----:B------:R-:W-:-:S02]  /*d970*/  UMOV UR11, UR19 ;  /* 0x00000013000b7c82 */ /* 0x000fc40008000000 */
[----:B------:R0:W-:Y:S02]  /*d980*/  UTMALDG.3D [UR8], [UR24], desc[UR6] ;  /* 0x00000608180075b4 */ /* 0x0001e40008011000 */
[----:B0-----:R-:W-:Y:S05]  /*d990*/  @P3 BRA `(.L_x_281) ;  /* 0xfffffffc00483947 */ /* 0x001fea000383ffff */
.L_x_277:
[----:B------:R-:W-:Y:S05]  /*d9a0*/  BSYNC B1 ;  /* 0x0000000000017941 */ /* 0x000fea0003800000 */
.L_x_276:
[----:B------:R-:W-:Y:S01]  /*d9b0*/  LOP3.LUT P4, RZ, R13, 0xff, RZ, 0xc0, !PT ;  /* 0x000000ff0dff7812 */ /* 0x000fe2000788c0ff */
[C---:B------:R-:W-:Y:S01]  /*d9c0*/  IMAD.IADD R12, R3.reuse, 0x1, R12 ;  /* 0x00000001030c7824 */ /* 0x040fe200078e020c */
[----:B------:R-:W-:Y:S01]  /*d9d0*/  ULDC.64 UR4, c[0x0][0x650] ;  /* 0x0001940000047ab9 */ /* 0x000fe20000000a00 */
[C---:B------:R-:W-:Y:S01]  /*d9e0*/  ISETP.GE.U32.AND P3, PT, R3.reuse, 0x7, PT ;  /* 0x000000070300780c */ /* 0x040fe20003f66070 */
[----:B------:R-:W-:Y:S01]  /*d9f0*/  BSSY B1, `(.L_x_282) ;  /* 0x000006f000017945 */ /* 0x000fe20003800000 */
[C---:B------:R-:W-:Y:S01]  /*da00*/  IMAD.WIDE.U32 R4, R12.reuse, 0x24924925, RZ ;  /* 0x249249250c047825 */ /* 0x040fe200078e00ff */
[C---:B------:R-:W-:Y:S02]  /*da10*/  ISETP.GT.U32.AND P1, PT, R12.reuse, 0x6, PT ;  /* 0x000000060c00780c */ /* 0x040fe40003f24070 */
[----:B------:R-:W-:Y:S01]  /*da20*/  PRMT R13, RZ, 0x7610, R13 ;  /* 0x00007610ff0d7816 */ /* 0x000fe2000000000d */
[----:B------:R-:W-:Y:S01]  /*da30*/  IMAD.IADD R4, R12, 0x1, -R5 ;  /* 0x000000010c047824 */ /* 0x000fe200078e0a05 */
[----:B------:R-:W-:Y:S01]  /*da40*/  ISETP.LT.U32.AND P1, PT, R3, 0x7, P1 ;  /* 0x000000070300780c */ /* 0x000fe20000f21070 */
[----:B------:R-:W-:-:S02]  /*da50*/  IMAD.MOV.U32 R9, RZ, RZ, -0x1 ;  /* 0xffffffffff097424 */ /* 0x000fc400078e00ff */
[----:B------:R-:W0:Y:S01]  /*da60*/  @P4 S2R R7, SR_CgaCtaId ;  /* 0x0000000000074919 */ /* 0x000e220000008800 */
[----:B------:R-:W-:Y:S01]  /*da70*/  @P4 MOV R6, 0x400 ;  /* 0x0000040000064802 */ /* 0x000fe20000000f00 */
[----:B------:R-:W-:Y:S01]  /*da80*/  IMAD.MOV.U32 R8, RZ, RZ, -0x1 ;  /* 0xffffffffff087424 */ /* 0x000fe200078e00ff */
[----:B------:R-:W-:-:S04]  /*da90*/  LEA.HI R4, R4, R5, RZ, 0x1f ;  /* 0x0000000504047211 */ /* 0x000fc800078ff8ff */
[--C-:B------:R-:W-:Y:S02]  /*daa0*/  SHF.R.U32.HI R5, RZ, 0x2, R4.reuse ;  /* 0x00000002ff057819 */ /* 0x100fe40000011604 */
[----:B------:R-:W-:-:S03]  /*dab0*/  PRMT R4, RZ, 0x7610, R4 ;  /* 0x00007610ff047816 */ /* 0x000fc60000000004 */
[----:B------:R-:W-:Y:S01]  /*dac0*/  IMAD R12, R5, -0x7, R12 ;  /* 0xfffffff9050c7824 */ /* 0x000fe200078e020c */
[----:B0-----:R-:W-:Y:S02]  /*dad0*/  @P4 LEA R6, R7, R6, 0x18 ;  /* 0x0000000607064211 */ /* 0x001fe400078ec0ff */
[----:B------:R-:W-:Y:S02]  /*dae0*/  SEL R7, RZ, 0x1, !P1 ;  /* 0x00000001ff077807 */ /* 0x000fe40004800000 */
[----:B------:R-:W-:Y:S01]  /*daf0*/  IADD3 R18, P1, R18, UR20, RZ ;  /* 0x0000001412127c10 */ /* 0x000fe2000ff3e0ff */
[----:B------:R0:W-:Y:S01]  /*db00*/  @P4 SYNCS.ARRIVE.TRANS64.A1T0 RZ, [R6+URZ+0x88], RZ ;  /* 0x000088ff06ff49a7 */ /* 0x0001e2000810003f */
[----:B------:R-:W-:Y:S01]  /*db10*/  LOP3.LUT R0, R0, R7, RZ, 0x3c, !PT ;  /* 0x0000000700007212 */ /* 0x000fe200078e3cff */
[----:B------:R-:W-:Y:S01]  /*db20*/  IMAD.MOV.U32 R7, RZ, RZ, -0x1 ;  /* 0xffffffffff077424 */ /* 0x000fe200078e00ff */
[----:B------:R-:W-:Y:S02]  /*db30*/  IADD3.X R16, R16, UR13, RZ, P1, !PT ;  /* 0x0000000d10107c10 */ /* 0x000fe40008ffe4ff */
[----:B------:R-:W-:-:S02]  /*db40*/  ISETP.GE.U32.AND P1, PT, R18, UR4, PT ;  /* 0x0000000412007c0c */ /* 0x000fc4000bf26070 */
[----:B------:R-:W-:Y:S02]  /*db50*/  @P3 LOP3.LUT R0, R0, 0x1, R5, 0x78, !PT ;  /* 0x0000000100003812 */ /* 0x000fe400078e7805 */
[----:B------:R-:W-:-:S13]  /*db60*/  ISETP.GE.U32.AND.EX P1, PT, R16, UR5, PT, P1 ;  /* 0x0000000510007c0c */ /* 0x000fda000bf26110 */
[----:B0-----:R-:W-:Y:S05]  /*db70*/  @P1 BRA `(.L_x_283) ;  /* 0x0000000400581947 */ /* 0x001fea0003800000 */
[----:B------:R-:W-:Y:S01]  /*db80*/  ULDC.64 UR4, c[0x0][0x628] ;  /* 0x00018a0000047ab9 */ /* 0x000fe20000000a00 */
[----:B------:R-:W0:Y:S01]  /*db90*/  S2R R15, SR_CTAID.X ;  /* 0x00000000000f7919 */ /* 0x000e220000002500 */
[----:B------:R-:W-:Y:S01]  /*dba0*/  ISETP.NE.U32.AND P1, PT, RZ, UR4, PT ;  /* 0x00000004ff007c0c */ /* 0x000fe2000bf25070 */
[----:B------:R-:W-:Y:S01]  /*dbb0*/  ULDC UR7, c[0x0][0x630] ;  /* 0x00018c0000077ab9 */ /* 0x000fe20000000800 */
[----:B------:R-:W-:Y:S01]  /*dbc0*/  IMAD.MOV.U32 R4, RZ, RZ, R18 ;  /* 0x000000ffff047224 */ /* 0x000fe200078e0012 */
[----:B------:R-:W1:Y:S01]  /*dbd0*/  S2R R14, SR_CTAID.Y ;  /* 0x00000000000e7919 */ /* 0x000e620000002600 */
[----:B------:R-:W-:Y:S01]  /*dbe0*/  ISETP.NE.AND.EX P1, PT, RZ, UR5, PT, P1 ;  /* 0x00000005ff007c0c */ /* 0x000fe2000bf25310 */
[----:B------:R-:W-:-:S12]  /*dbf0*/  IMAD.MOV.U32 R5, RZ, RZ, R16 ;  /* 0x000000ffff057224 */ /* 0x000fd800078e0010 */
[----:B------:R-:W-:Y:S05]  /*dc00*/  @!P1 BRA `(.L_x_284) ;  /* 0x0000000000289947 */ /* 0x000fea0003800000 */
[----:B------:R-:W-:Y:S02]  /*dc10*/  ULDC UR6, c[0x0][0x634] ;  /* 0x00018d0000067ab9 */ /* 0x000fe40000000800 */
[----:B------:R-:W-:-:S05]  /*dc20*/  IADD3 R9, P1, R18, UR6, RZ ;  /* 0x0000000612097c10 */ /* 0x000fca000ff3e0ff */
[----:B------:R-:W-:-:S04]  /*dc30*/  IMAD.X R17, RZ, RZ, R16, P1 ;  /* 0x000000ffff117224 */ /* 0x000fc800008e0610 */
[----:B------:R-:W-:-:S04]  /*dc40*/  IMAD.WIDE.U32 R6, R17, UR4, RZ ;  /* 0x0000000411067c25 */ /* 0x000fc8000f8e00ff */
[----:B------:R-:W-:-:S04]  /*dc50*/  IMAD.WIDE.U32 R6, P1, R9, UR5, R6 ;  /* 0x0000000509067c25 */ /* 0x000fc8000f820006 */
[----:B------:R-:W-:-:S04]  /*dc60*/  IMAD.WIDE.U32 R8, R9, UR4, RZ ;  /* 0x0000000409087c25 */ /* 0x000fc8000f8e00ff */
[----:B------:R-:W-:Y:S01]  /*dc70*/  IMAD.X R5, RZ, RZ, RZ, P1 ;  /* 0x000000ffff057224 */ /* 0x000fe200008e06ff */
[----:B------:R-:W-:Y:S01]  /*dc80*/  IADD3 RZ, P1, R9, R6, RZ ;  /* 0x0000000609ff7210 */ /* 0x000fe20007f3e0ff */
[----:B------:R-:W-:-:S04]  /*dc90*/  IMAD.MOV.U32 R4, RZ, RZ, R7 ;  /* 0x000000ffff047224 */ /* 0x000fc800078e0007 */
[----:B------:R-:W-:-:S08]  /*dca0*/  IMAD.WIDE.U32.X R4, R17, UR5, R4, P1 ;  /* 0x0000000511047c25 */ /* 0x000fd000088e0404 */
.L_x_284:
[--C-:B------:R-:W-:Y:S01]  /*dcb0*/  SHF.R.U64 R8, R4, UR7, R5.reuse ;  /* 0x0000000704087c19 */ /* 0x100fe20008001205 */
[----:B------:R-:W-:Y:S01]  /*dcc0*/  ULDC.64 UR4, c[0x0][0x620] ;  /* 0x0001880000047ab9 */ /* 0x000fe20000000a00 */
[----:B------:R-:W-:Y:S01]  /*dcd0*/  SHF.R.U32.HI R4, RZ, UR7, R5 ;  /* 0x00000007ff047c19 */ /* 0x000fe20008011605 */
[----:B------:R-:W-:Y:S01]  /*dce0*/  IMAD.MOV.U32 R5, RZ, RZ, R16 ;  /* 0x000000ffff057224 */ /* 0x000fe200078e0010 */
[----:B------:R-:W-:Y:S01]  /*dcf0*/  IADD3 R7, P1, RZ, -R8, RZ ;  /* 0x80000008ff077210 */ /* 0x000fe20007f3e0ff */
[----:B------:R-:W2:Y:S01]  /*dd00*/  LDC R22, c[0x0][0x144] ;  /* 0x00005100ff167b82 */ /* 0x000ea20000000800 */
[----:B0-----:R-:W-:Y:S01]  /*dd10*/  I2FP.F32.U32 R9, R15 ;  /* 0x0000000f00097245 */ /* 0x001fe20000201000 */
[----:B------:R-:W-:Y:S01]  /*dd20*/  ULDC.64 UR8, c[0x0][0x640] ;  /* 0x0001900000087ab9 */ /* 0x000fe20000000a00 */
[----:B------:R-:W-:Y:S01]  /*dd30*/  ULDC UR6, c[0x0][0x608] ;  /* 0x0001820000067ab9 */ /* 0x000fe20000000800 */
[----:B------:R-:W-:Y:S01]  /*dd40*/  IMAD.X R4, RZ, RZ, ~R4, P1 ;  /* 0x000000ffff047224 */ /* 0x000fe200008e0e04 */
[----:B------:R-:W-:-:S03]  /*dd50*/  ISETP.NE.U32.AND P1, PT, RZ, UR8, PT ;  /* 0x00000008ff007c0c */ /* 0x000fc6000bf25070 */
[----:B------:R-:W-:Y:S01]  /*dd60*/  IMAD R6, R4, UR4, RZ ;  /* 0x0000000404067c24 */ /* 0x000fe2000f8e02ff */
[----:B------:R-:W0:Y:S01]  /*dd70*/  LDC R19, c[0x0][0x148] ;  /* 0x00005200ff137b82 */ /* 0x000e220000000800 */
[----:B------:R-:W-:Y:S01]  /*dd80*/  IMAD.MOV.U32 R4, RZ, RZ, R18 ;  /* 0x000000ffff047224 */ /* 0x000fe200078e0012 */
[----:B------:R-:W-:-:S03]  /*dd90*/  ISETP.NE.AND.EX P1, PT, RZ, UR9, PT, P1 ;  /* 0x00000009ff007c0c */ /* 0x000fc6000bf25310 */
[----:B------:R-:W-:Y:S01]  /*dda0*/  IMAD.WIDE.U32 R4, R7, UR4, R4 ;  /* 0x0000000407047c25 */ /* 0x000fe2000f8e0004 */
[----:B------:R-:W-:-:S03]  /*ddb0*/  ULDC UR4, c[0x0][0x150] ;  /* 0x0000540000047ab9 */ /* 0x000fc60000000800 */
[----:B------:R-:W-:Y:S02]  /*ddc0*/  IMAD R7, R7, UR5, R6 ;  /* 0x0000000507077c24 */ /* 0x000fe4000f8e0206 */
[----:B------:R-:W-:Y:S01]  /*ddd0*/  FMUL R6, R9, UR4 ;  /* 0x0000000409067c20 */ /* 0x000fe20008400000 */
[----:B------:R-:W-:Y:S01]  /*dde0*/  ULDC UR4, c[0x0][0x618] ;  /* 0x0001860000047ab9 */ /* 0x000fe20000000800 */
[----:B------:R-:W-:Y:S01]  /*ddf0*/  ULDC UR5, c[0x0][0x154] ;  /* 0x0000550000057ab9 */ /* 0x000fe20000000800 */
[----:B------:R-:W-:-:S03]  /*de00*/  IMAD.IADD R5, R5, 0x1, R7 ;  /* 0x0000000105057824 */ /* 0x000fc600078e0207 */
[----:B------:R-:W3:Y:S02]  /*de10*/  F2I.U32.TRUNC.NTZ R6, R6 ;  /* 0x0000000600067305 */ /* 0x000ee4000020f000 */
[----:B------:R-:W-:Y:S02]  /*de20*/  SHF.R.U64 R9, R4, UR4, R5 ;  /* 0x0000000404097c19 */ /* 0x000fe40008001205 */
[----:B-1----:R-:W-:-:S05]  /*de30*/  I2FP.F32.U32 R4, R14 ;  /* 0x0000000e00047245 */ /* 0x002fca0000201000 */
[----:B------:R-:W-:Y:S01]  /*de40*/  FMUL R21, R4, UR5 ;  /* 0x0000000504157c20 */ /* 0x000fe20008400000 */
[----:B------:R-:W-:Y:S01]  /*de50*/  SHF.R.U32.HI R4, RZ, UR4, R5 ;  /* 0x00000004ff047c19 */ /* 0x000fe20008011605 */
[----:B------:R-:W-:-:S03]  /*de60*/  ULDC UR4, c[0x0][0x658] ;  /* 0x0001960000047ab9 */ /* 0x000fc60000000800 */
[--C-:B------:R-:W-:Y:S01]  /*de70*/  SHF.R.U64 R20, R9, UR6, R4.reuse ;  /* 0x0000000609147c19 */ /* 0x100fe20008001204 */
[----:B------:R-:W1:Y:S01]  /*de80*/  F2I.U32.TRUNC.NTZ R21, R21 ;  /* 0x0000001500157305 */ /* 0x000e62000020f000 */
[----:B------:R-:W-:Y:S01]  /*de90*/  SHF.R.U32.HI R5, RZ, UR6, R4 ;  /* 0x00000006ff057c19 */ /* 0x000fe20008011604 */
[----:B---3--:R-:W-:-:S03]  /*dea0*/  IMAD.MOV R6, RZ, RZ, -R6 ;  /* 0x000000ffff067224 */ /* 0x008fc600078e0a06 */
[----:B------:R-:W-:Y:S01]  /*deb0*/  SHF.R.U64 R17, R20, UR4, R5 ;  /* 0x0000000414117c19 */ /* 0x000fe20008001205 */
[----:B--2---:R-:W-:Y:S01]  /*dec0*/  IMAD R15, R22, R6, R15 ;  /* 0x00000006160f7224 */ /* 0x004fe200078e020f */
[----:B------:R-:W-:-:S03]  /*ded0*/  SHF.R.U32.HI R23, RZ, UR4, R5 ;  /* 0x00000004ff177c19 */ /* 0x000fc60008011605 */
[----:B------:R-:W-:Y:S02]  /*dee0*/  IMAD.MOV.U32 R4, RZ, RZ, R17 ;  /* 0x000000ffff047224 */ /* 0x000fe400078e0011 */
[----:B------:R-:W-:Y:S01]  /*def0*/  IMAD.MOV.U32 R5, RZ, RZ, R23 ;  /* 0x000000ffff057224 */ /* 0x000fe200078e0017 */
[----:B------:R-:W-:Y:S06]  /*df00*/  @!P1 BRA `(.L_x_285) ;  /* 0x0000000000289947 */ /* 0x000fec0003800000 */
[----:B------:R-:W-:Y:S02]  /*df10*/  ULDC UR4, c[0x0][0x64c] ;  /* 0x0001930000047ab9 */ /* 0x000fe40000000800 */
[----:B------:R-:W-:-:S05]  /*df20*/  IADD3 R5, P1, R17, UR4, RZ ;  /* 0x0000000411057c10 */ /* 0x000fca000ff3e0ff */
[----:B------:R-:W-:-:S04]  /*df30*/  IMAD.X R23, RZ, RZ, R23, P1 ;  /* 0x000000ffff177224 */ /* 0x000fc800008e0617 */
[----:B------:R-:W-:-:S04]  /*df40*/  IMAD.WIDE.U32 R6, R23, UR8, RZ ;  /* 0x0000000817067c25 */ /* 0x000fc8000f8e00ff */
[----:B------:R-:W-:-:S04]  /*df50*/  IMAD.WIDE.U32 R6, P1, R5, UR9, R6 ;  /* 0x0000000905067c25 */ /* 0x000fc8000f820006 */
[----:B------:R-:W-:-:S04]  /*df60*/  IMAD.WIDE.U32 R4, R5, UR8, RZ ;  /* 0x0000000805047c25 */ /* 0x000fc8000f8e00ff */
[----:B------:R-:W-:Y:S01]  /*df70*/  IMAD.MOV.U32 R4, RZ, RZ, R7 ;  /* 0x000000ffff047224 */ /* 0x000fe200078e0007 */
[----:B------:R-:W-:Y:S01]  /*df80*/  IADD3 RZ, P3, R5, R6, RZ ;  /* 0x0000000605ff7210 */ /* 0x000fe20007f7e0ff */
[----:B------:R-:W-:-:S04]  /*df90*/  IMAD.X R5, RZ, RZ, RZ, P1 ;  /* 0x000000ffff057224 */ /* 0x000fc800008e06ff */
[----:B------:R-:W-:-:S08]  /*dfa0*/  IMAD.WIDE.U32.X R4, R23, UR9, R4, P3 ;  /* 0x0000000917047c25 */ /* 0x000fd000098e0404 */
.L_x_285:
[----:B------:R-:W2:Y:S01]  /*dfb0*/  LDC R6, c[0x0][0x65c] ;  /* 0x00019700ff067b82 */ /* 0x000ea20000000800 */
[----:B------:R-:W-:Y:S01]  /*dfc0*/  ULDC UR4, c[0x0][0x648] ;  /* 0x0001920000047ab9 */ /* 0x000fe20000000800 */
[----:B------:R-:W-:Y:S01]  /*dfd0*/  LOP3.LUT R20, R20, UR17, RZ, 0xc0, !PT ;  /* 0x0000001114147c12 */ /* 0x000fe2000f8ec0ff */
[----:B-1----:R-:W-:Y:S01]  /*dfe0*/  IMAD.MOV R21, RZ, RZ, -R21 ;  /* 0x000000ffff157224 */ /* 0x002fe200078e0a15 */
[----:B------:R-:W-:Y:S01]  /*dff0*/  SHF.R.U64 R5, R4, UR4, R5 ;  /* 0x0000000404057c19 */ /* 0x000fe20008001205 */
[----:B------:R-:W-:Y:S01]  /*e000*/  ULDC UR4, c[0x0][0x638] ;  /* 0x00018e0000047ab9 */ /* 0x000fe20000000800 */
[----:B------:R-:W-:-:S03]  /*e010*/  ULDC UR5, c[0x0][0x610] ;  /* 0x0001840000057ab9 */ /* 0x000fc60000000800 */
[----:B------:R-:W-:Y:S02]  /*e020*/  IMAD.MOV R4, RZ, RZ, -R5 ;  /* 0x000000ffff047224 */ /* 0x000fe400078e0a05 */
[----:B------:R-:W-:Y:S02]  /*e030*/  IMAD R20, R5, UR18, R20 ;  /* 0x0000001205147c24 */ /* 0x000fe4000f8e0214 */
[----:B------:R-:W-:Y:S01]  /*e040*/  IMAD R17, R4, UR4, R17 ;  /* 0x0000000404117c24 */ /* 0x000fe2000f8e0211 */
[----:B------:R-:W-:Y:S01]  /*e050*/  ULDC UR4, c[0x0][0x600] ;  /* 0x0001800000047ab9 */ /* 0x000fe20000000800 */
[----:B------:R-:W-:Y:S01]  /*e060*/  IMAD.MOV.U32 R4, RZ, RZ, 0x1 ;  /* 0x00000001ff047424 */ /* 0x000fe200078e00ff */
[----:B--2---:R-:W-:Y:S02]  /*e070*/  ISETP.NE.AND P1, PT, R6, 0x1, PT ;  /* 0x000000010600780c */ /* 0x004fe40003f25270 */
[----:B------:R-:W-:-:S05]  /*e080*/  LOP3.LUT R6, R9, UR16, RZ, 0xc0, !PT ;  /* 0x0000001009067c12 */ /* 0x000fca000f8ec0ff */
[----:B------:R-:W-:-:S06]  /*e090*/  IMAD R6, R17, UR4, R6 ;  /* 0x0000000411067c24 */ /* 0x000fcc000f8e0206 */
[----:B0-----:R-:W-:-:S04]  /*e0a0*/  @P1 IMAD R15, R19, R21, R14 ;  /* 0x00000015130f1224 */ /* 0x001fc800078e020e */
[----:B------:R-:W-:-:S05]  /*e0b0*/  IMAD R15, R20, UR5, R15 ;  /* 0x00000005140f7c24 */ /* 0x000fca000f8e020f */
[----:B------:R-:W-:Y:S02]  /*e0c0*/  SEL R9, R6, R15, !P1 ;  /* 0x0000000f06097207 */ /* 0x000fe40004800000 */
[----:B------:R-:W-:-:S07]  /*e0d0*/  SEL R7, R15, R6, !P1 ;  /* 0x000000060f077207 */ /* 0x000fce0004800000 */
.L_x_283:
[----:B------:R-:W-:Y:S05]  /*e0e0*/  BSYNC B1 ;  /* 0x0000000000017941 */ /* 0x000fea0003800000 */
.L_x_282:
[----:B------:R-:W-:-:S13]  /*e0f0*/  LOP3.LUT P1, RZ, R4, 0xff, RZ, 0xc0, !PT ;  /* 0x000000ff04ff7812 */ /* 0x000fda000782c0ff */
[----:B------:R-:W-:Y:S05]  /*e100*/  @P1 BRA `(.L_x_286) ;  /* 0xfffffff400381947 */ /* 0x000fea000383ffff */
[----:B------:R-:W-:Y:S05]  /*e110*/  BSYNC B0 ;  /* 0x0000000000007941 */ /* 0x000fea0003800000 */
.L_x_274:
[----:B------:R-:W-:-:S03]  /*e120*/  UMOV UR4, 0xffffffff ;  /* 0xffffffff00047882 */ /* 0x000fc60000000000 */
[----:B------:R-:W-:Y:S05]  /*e130*/  BRA.DIV UR4, `(.L_x_287) ;  /* 0x0000000604847947 */ /* 0x000fea000b800000 */
[----:B------:R-:W-:-:S13]  /*e140*/  ELECT P6, URZ, PT ;  /* 0x00000000003f782f */ /* 0x000fda00038c0000 */
.L_x_304:
[----:B------:R-:W-:Y:S04]  /*e150*/  BSSY B0, `(.L_x_288) ;  /* 0x0000046000007945 */ /* 0x000fe80003800000 */
[----:B------:R-:W-:Y:S05]  /*e160*/  @!P6 BRA `(.L_x_289) ;  /* 0x000000040010e947 */ /* 0x000fea0003800000 */
[----:B------:R-:W-:-:S04]  /*e170*/  LOP3.LUT R2, R2, 0x2, RZ, 0xfc, !PT ;  /* 0x0000000202027812 */ /* 0x000fc800078efcff */
[----:B------:R-:W-:-:S13]  /*e180*/  ISETP.NE.AND P0, PT, R2, 0x3, PT ;  /* 0x000000030200780c */ /* 0x000fda0003f05270 */
[----:B------:R-:W-:Y:S05]  /*e190*/  @!P0 BRA `(.L_x_290) ;  /* 0x0000000000048947 */ /* 0x000fea0003800000 */
[----:B------:R-:W-:Y:S01]  /*e1a0*/  BPT.TRAP 0x1 ;  /* 0x000000040000795c */ /* 0x000fe20000300000 */
.L_x_290:
[----:B------:R-:W0:Y:S01]  /*e1b0*/  S2R R3, SR_CgaCtaId ;  /* 0x0000000000037919 */ /* 0x000e220000008800 */
[----:B------:R-:W-:-:S04]  /*e1c0*/  MOV R2, 0x400 ;  /* 0x0000040000027802 */ /* 0x000fc80000000f00 */
[----:B0-----:R-:W-:Y:S02]  /*e1d0*/  LEA R3, R3, R2, 0x18 ;  /* 0x0000000203037211 */ /* 0x001fe400078ec0ff */
[----:B------:R-:W-:-:S03]  /*e1e0*/  SHF.L.U32 R2, R0, 0x1f, RZ ;  /* 0x0000001f00027819 */ /* 0x000fc600000006ff */
[----:B------:R-:W-:-:S04]  /*e1f0*/  VIADD R3, R3, 0x38 ;  /* 0x0000003803037836 */ /* 0x000fc80000000000 */
[C---:B------:R-:W-:Y:S02]  /*e200*/  IMAD R7, R12.reuse, 0x8, R3 ;  /* 0x000000080c077824 */ /* 0x040fe400078e0203 */
[----:B------:R-:W-:Y:S02]  /*e210*/  VIADD R12, R12, 0x1 ;  /* 0x000000010c0c7836 */ /* 0x000fe40000000000 */
[----:B------:R-:W0:Y:S03]  /*e220*/  SYNCS.PHASECHK.TRANS64.TRYWAIT P0, [R7+URZ], R2 ;  /* 0x00000002070075a7 */ /* 0x000e26000800017f */
[----:B------:R-:W-:-:S04]  /*e230*/  ISETP.NE.AND P1, PT, R12, 0x7, PT ;  /* 0x000000070c00780c */ /* 0x000fc80003f25270 */
[----:B------:R-:W-:Y:S02]  /*e240*/  SEL R5, RZ, 0x1, P1 ;  /* 0x00000001ff057807 */ /* 0x000fe40000800000 */
[----:B------:R-:W-:Y:S02]  /*e250*/  SEL R12, R12, RZ, P1 ;  /* 0x000000ff0c0c7207 */ /* 0x000fe40000800000 */
[----:B------:R-:W-:-:S03]  /*e260*/  LOP3.LUT R5, R0, R5, RZ, 0x3c, !PT ;  /* 0x0000000500057212 */ /* 0x000fc600078e3cff */
[----:B------:R-:W-:Y:S01]  /*e270*/  IMAD R9, R12, 0x8, R3 ;  /* 0x000000080c097824 */ /* 0x000fe200078e0203 */
[----:B------:R-:W-:Y:S01]  /*e280*/  SHF.L.U32 R4, R5, 0x1f, RZ ;  /* 0x0000001f05047819 */ /* 0x000fe200000006ff */
[----:B0-----:R-:W-:Y:S06]  /*e290*/  @!P0 BRA `(.L_x_291) ;  /* 0x00000004004c8947 */ /* 0x001fec0003800000 */
.L_x_305:
[----:B------:R-:W1:Y:S01]  /*e2a0*/  SYNCS.PHASECHK.TRANS64.TRYWAIT P0, [R9+URZ], R4 ;  /* 0x00000004090075a7 */ /* 0x000e62000800017f */
[----:B------:R-:W-:-:S05]  /*e2b0*/  VIADD R0, R12, 0x1 ;  /* 0x000000010c007836 */ /* 0x000fca0000000000 */
[----:B------:R-:W-:-:S04]  /*e2c0*/  ISETP.NE.AND P1, PT, R0, 0x7, PT ;  /* 0x000000070000780c */ /* 0x000fc80003f25270 */
[----:B0-----:R-:W-:Y:S02]  /*e2d0*/  SEL R2, RZ, 0x1, P1 ;  /* 0x00000001ff027807 */ /* 0x001fe40000800000 */
[----:B------:R-:W-:Y:S02]  /*e2e0*/  SEL R0, R0, RZ, P1 ;  /* 0x000000ff00007207 */ /* 0x000fe40000800000 */
[----:B------:R-:W-:-:S03]  /*e2f0*/  LOP3.LUT R7, R5, R2, RZ, 0x3c, !PT ;  /* 0x0000000205077212 */ /* 0x000fc600078e3cff */
[----:B------:R-:W-:Y:S01]  /*e300*/  IMAD R6, R0, 0x8, R3 ;  /* 0x0000000800067824 */ /* 0x000fe200078e0203 */
[----:B------:R-:W-:Y:S01]  /*e310*/  SHF.L.U32 R5, R7, 0x1f, RZ ;  /* 0x0000001f07057819 */ /* 0x000fe200000006ff */
[----:B-1----:R-:W-:Y:S06]  /*e320*/  @!P0 BRA `(.L_x_292) ;  /* 0x00000004003c8947 */ /* 0x002fec0003800000 */
.L_x_306:
[----:B------:R-:W1:Y:S01]  /*e330*/  SYNCS.PHASECHK.TRANS64.TRYWAIT P0, [R6+URZ], R5 ;  /* 0x00000005060075a7 */ /* 0x000e62000800017f */
[----:B------:R-:W-:-:S05]  /*e340*/  VIADD R0, R0, 0x1 ;  /* 0x0000000100007836 */ /* 0x000fca0000000000 */
[----:B------:R-:W-:-:S04]  /*e350*/  ISETP.NE.AND P1, PT, R0, 0x7, PT ;  /* 0x000000070000780c */ /* 0x000fc80003f25270 */
[----:B------:R-:W-:Y:S02]  /*e360*/  SEL R2, RZ, 0x1, P1 ;  /* 0x00000001ff027807 */ /* 0x000fe40000800000 */
[----:B------:R-:W-:Y:S02]  /*e370*/  SEL R0, R0, RZ, P1 ;  /* 0x000000ff00007207 */ /* 0x000fe40000800000 */
[----:B------:R-:W-:-:S03]  /*e380*/  LOP3.LUT R7, R7, R2, RZ, 0x3c, !PT ;  /* 0x0000000207077212 */ /* 0x000fc600078e3cff */
[----:B0-----:R-:W-:Y:S01]  /*e390*/  IMAD R9, R0, 0x8, R3 ;  /* 0x0000000800097824 */ /* 0x001fe200078e0203 */
[----:B------:R-:W-:Y:S01]  /*e3a0*/  SHF.L.U32 R4, R7, 0x1f, RZ ;  /* 0x0000001f07047819 */ /* 0x000fe200000006ff */
[----:B-1----:R-:W-:Y:S06]  /*e3b0*/  @!P0 BRA `(.L_x_293) ;  /* 0x00000004002c8947 */ /* 0x002fec0003800000 */
.L_x_307:
        /* <DEDUP_REMOVED lines=9> */
.L_x_308:
        /* <DEDUP_REMOVED lines=9> */
.L_x_309:
[----:B------:R-:W1:Y:S01]  /*e4e0*/  SYNCS.PHASECHK.TRANS64.TRYWAIT P0, [R9+URZ], R4 ;  /* 0x00000004090075a7 */ /* 0x000e62000800017f */
[----:B------:R-:W-:-:S05]  /*e4f0*/  VIADD R0, R0, 0x1 ;  /* 0x0000000100007836 */ /* 0x000fca0000000000 */
[----:B------:R-:W-:-:S04]  /*e500*/  ISETP.NE.AND P1, PT, R0, 0x7, PT ;  /* 0x000000070000780c */ /* 0x000fc80003f25270 */
[----:B------:R-:W-:Y:S02]  /*e510*/  SEL R2, RZ, 0x1, P1 ;  /* 0x00000001ff027807 */ /* 0x000fe40000800000 */
[----:B------:R-:W-:Y:S02]  /*e520*/  SEL R0, R0, RZ, P1 ;  /* 0x000000ff00007207 */ /* 0x000fe40000800000 */
[----:B------:R-:W-:Y:S01]  /*e530*/  LOP3.LUT R2, R7, R2, RZ, 0x3c, !PT ;  /* 0x0000000207027212 */ /* 0x000fe200078e3cff */
[----:B-1----:R-:W-:Y:S06]  /*e540*/  @!P0 BRA `(.L_x_296) ;  /* 0x0000000400048947 */ /* 0x002fec0003800000 */
.L_x_310:
[----:B------:R-:W-:Y:S01]  /*e550*/  IMAD R3, R0, 0x8, R3 ;  /* 0x0000000800037824 */ /* 0x000fe200078e0203 */
[----:B------:R-:W-:-:S07]  /*e560*/  SHF.L.U32 R0, R2, 0x1f, RZ ;  /* 0x0000001f02007819 */ /* 0x000fce00000006ff */
.L_x_297:
[----:B--2---:R2:W3:Y:S02]  /*e570*/  SYNCS.PHASECHK.TRANS64.TRYWAIT P0, [R3+URZ], R0 ;  /* 0x00000000030075a7 */ /* 0x0044e4000800017f */
[----:B---3--:R-:W-:Y:S05]  /*e580*/  @!P0 NANOSLEEP.SYNCS 0x989680 ;  /* 0x009896800000895d */ /* 0x008fea0003900000 */
[----:B------:R-:W3:Y:S02]  /*e590*/  @!P0 SYNCS.PHASECHK.TRANS64 P0, [R3+URZ], R0 ;  /* 0x00000000030085a7 */ /* 0x000ee4000800007f */
[----:B---3--:R-:W-:Y:S05]  /*e5a0*/  @!P0 BRA `(.L_x_297) ;  /* 0xfffffffc00f08947 */ /* 0x008fea000383ffff */
.L_x_289:
[----:B------:R-:W-:Y:S05]  /*e5b0*/  BSYNC B0 ;  /* 0x0000000000007941 */ /* 0x000fea0003800000 */
.L_x_288:
[----:B------:R-:W-:Y:S05]  /*e5c0*/  EXIT ;  /* 0x000000000000794d */ /* 0x000fea0003800000 */
.L_x_17:
[----:B---3--:R3:W4:Y:S02]  /*e5d0*/  SYNCS.PHASECHK.TRANS64.TRYWAIT P1, [R3+URZ], R0 ;  /* 0x00000000030075a7 */ /* 0x008724000802017f */
[----:B----4-:R-:W-:Y:S05]  /*e5e0*/  @!P1 NANOSLEEP.SYNCS 0x989680 ;  /* 0x009896800000995d */ /* 0x010fea0003900000 */
[----:B------:R-:W4:Y:S02]  /*e5f0*/  @!P1 SYNCS.PHASECHK.TRANS64 P1, [R3+URZ], R0 ;  /* 0x00000000030095a7 */ /* 0x000f24000802007f */
[----:B----4-:R-:W-:Y:S05]  /*e600*/  @!P1 BRA `(.L_x_17) ;  /* 0xfffffffc00f09947 */ /* 0x010fea000383ffff */
[----:B------:R-:W-:Y:S05]  /*e610*/  BRA `(.L_x_16) ;  /* 0xffffff2c00187947 */ /* 0x000fea000383ffff */
.L_x_22:
[----:B-1----:R-:W-:-:S04]  /*e620*/  IMAD.U32 R5, RZ, RZ, UR8 ;  /* 0x00000008ff057e24 */ /* 0x002fc8000f8e00ff */
[----:B------:R1:W2:Y:S03]  /*e630*/  SYNCS.PHASECHK.TRANS64.TRYWAIT P1, [R5+URZ], R4 ;  /* 0x00000004050075a7 */ /* 0x0002a6000802017f */
[----:B--2---:R-:W-:Y:S05]  /*e640*/  @!P1 NANOSLEEP.SYNCS 0x989680 ;  /* 0x009896800000995d */ /* 0x004fea0003900000 */
[----:B------:R-:W2:Y:S02]  /*e650*/  @!P1 SYNCS.PHASECHK.TRANS64 P1, [R5+URZ], R4 ;  /* 0x00000004050095a7 */ /* 0x000ea4000802007f */
[----:B--2---:R-:W-:Y:S05]  /*e660*/  @!P1 BRA `(.L_x_22) ;  /* 0xfffffffc00ec9947 */ /* 0x004fea000383ffff */
[----:B------:R-:W-:Y:S05]  /*e670*/  BRA `(.L_x_21) ;  /* 0xffffff3000087947 */ /* 0x000fea000383ffff */
.L_x_275:
[----:B------:R-:W-:Y:S01]  /*e680*/  BSSY B1, `(.L_x_298) ;  /* 0x0000006000017945 */ /* 0x000fe20003800000 */
[----:B------:R-:W-:-:S07]  /*e690*/  IMAD.MOV.U32 R15, RZ, RZ, -0x1 ;  /* 0xffffffffff0f7424 */ /* 0x000fce00078e00ff */
[----:B------:R-:W-:Y:S05]  /*e6a0*/  WARPSYNC.COLLECTIVE R15, `(.L_x_299) ;  /* 0x000000000f0c7348 */ /* 0x000fea0003c00000 */
[----:B------:R-:W-:Y:S02]  /*e6b0*/  ELECT P6, UR62, PT ;  /* 0x00000000003e782f */ /* 0x000fe400038c0000 */
[----:B------:R-:W-:Y:S01]  /*e6c0*/  MOV R14, UR62 ;  /* 0x0000003e000e7c02 */ /* 0x000fe20008000f00 */
[----:B------:R-:W-:Y:S10]  /*e6d0*/  ENDCOLLECTIVE ;  /* 0x000000000000791b */ /* 0x000ff40003800000 */
.L_x_299:
[----:B------:R-:W-:Y:S05]  /*e6e0*/  BSYNC B1 ;  /* 0x0000000000017941 */ /* 0x000fea0003800000 */
.L_x_298:
[----:B------:R-:W-:Y:S05]  /*e6f0*/  BRA `(.L_x_300) ;  /* 0xffffffec00c87947 */ /* 0x000fea000383ffff */
.L_x_278:
[----:B0-----:R0:W1:Y:S02]  /*e700*/  SYNCS.PHASECHK.TRANS64.TRYWAIT P1, [R14+URZ+0x38], R7 ;  /* 0x000038070e0075a7 */ /* 0x001064000802017f */
[----:B-1----:R-:W-:Y:S05]  /*e710*/  @!P1 NANOSLEEP.SYNCS 0x989680 ;  /* 0x009896800000995d */ /* 0x002fea0003900000 */
[----:B------:R-:W1:Y:S02]  /*e720*/  @!P1 SYNCS.PHASECHK.TRANS64 P1, [R14+URZ+0x38], R7 ;  /* 0x000038070e0095a7 */ /* 0x000e64000802007f */
[----:B-1----:R-:W-:Y:S05]  /*e730*/  @!P1 BRA `(.L_x_278) ;  /* 0xfffffffc00f09947 */ /* 0x002fea000383ffff */
[----:B------:R-:W-:Y:S05]  /*e740*/  BRA `(.L_x_301) ;  /* 0xffffffec00fc7947 */ /* 0x000fea000383ffff */
.L_x_287:
[----:B------:R-:W-:Y:S01]  /*e750*/  BSSY B0, `(.L_x_302) ;  /* 0x0000006000007945 */ /* 0x000fe20003800000 */
[----:B------:R-:W-:-:S07]  /*e760*/  IMAD.MOV.U32 R15, RZ, RZ, -0x1 ;  /* 0xffffffffff0f7424 */ /* 0x000fce00078e00ff */
[----:B------:R-:W-:Y:S05]  /*e770*/  WARPSYNC.COLLECTIVE R15, `(.L_x_303) ;  /* 0x000000000f0c7348 */ /* 0x000fea0003c00000 */
[----:B------:R-:W-:Y:S02]  /*e780*/  ELECT P6, UR62, PT ;  /* 0x00000000003e782f */ /* 0x000fe400038c0000 */
[----:B------:R-:W-:Y:S01]  /*e790*/  MOV R14, UR62 ;  /* 0x0000003e000e7c02 */ /* 0x000fe20008000f00 */
[----:B------:R-:W-:Y:S10]  /*e7a0*/  ENDCOLLECTIVE ;  /* 0x000000000000791b */ /* 0x000ff40003800000 */
.L_x_303:
[----:B------:R-:W-:Y:S05]  /*e7b0*/  BSYNC B0 ;  /* 0x0000000000007941 */ /* 0x000fea0003800000 */
.L_x_302:
[----:B------:R-:W-:Y:S05]  /*e7c0*/  BRA `(.L_x_304) ;  /* 0xfffffff800607947 */ /* 0x000fea000383ffff */
.L_x_291:
[----:B0-----:R0:W1:Y:S02]  /*e7d0*/  SYNCS.PHASECHK.TRANS64.TRYWAIT P0, [R7+URZ], R2 ;  /* 0x00000002070075a7 */ /* 0x001064000800017f */
[----:B-1----:R-:W-:Y:S05]  /*e7e0*/  @!P0 NANOSLEEP.SYNCS 0x989680 ;  /* 0x009896800000895d */ /* 0x002fea0003900000 */
[----:B------:R-:W1:Y:S02]  /*e7f0*/  @!P0 SYNCS.PHASECHK.TRANS64 P0, [R7+URZ], R2 ;  /* 0x00000002070085a7 */ /* 0x000e64000800007f */
[----:B-1----:R-:W-:Y:S05]  /*e800*/  @!P0 BRA `(.L_x_291) ;  /* 0xfffffffc00f08947 */ /* 0x002fea000383ffff */
[----:B------:R-:W-:Y:S05]  /*e810*/  BRA `(.L_x_305) ;  /* 0xfffffff800a07947 */ /* 0x000fea000383ffff */
.L_x_292:
[----:B0-----:R0:W1:Y:S02]  /*e820*/  SYNCS.PHASECHK.TRANS64.TRYWAIT P0, [R9+URZ], R4 ;  /* 0x00000004090075a7 */ /* 0x001064000800017f */
[----:B-1----:R-:W-:Y:S05]  /*e830*/  @!P0 NANOSLEEP.SYNCS 0x989680 ;  /* 0x009896800000895d */ /* 0x002fea0003900000 */
[----:B------:R-:W1:Y:S02]  /*e840*/  @!P0 SYNCS.PHASECHK.TRANS64 P0, [R9+URZ], R4 ;  /* 0x00000004090085a7 */ /* 0x000e64000800007f */
[----:B-1----:R-:W-:Y:S05]  /*e850*/  @!P0 BRA `(.L_x_292) ;  /* 0xfffffffc00f08947 */ /* 0x002fea000383ffff */
[----:B------:R-:W-:Y:S05]  /*e860*/  BRA `(.L_x_306) ;  /* 0xfffffff800b07947 */ /* 0x000fea000383ffff */
.L_x_293:
[----:B0-----:R0:W1:Y:S02]  /*e870*/  SYNCS.PHASECHK.TRANS64.TRYWAIT P0, [R6+URZ], R5 ;  /* 0x00000005060075a7 */ /* 0x001064000800017f */
[----:B-1----:R-:W-:Y:S05]  /*e880*/  @!P0 NANOSLEEP.SYNCS 0x989680 ;  /* 0x009896800000895d */ /* 0x002fea0003900000 */
[----:B------:R-:W1:Y:S02]  /*e890*/  @!P0 SYNCS.PHASECHK.TRANS64 P0, [R6+URZ], R5 ;  /* 0x00000005060085a7 */ /* 0x000e64000800007f */
[----:B-1----:R-:W-:Y:S05]  /*e8a0*/  @!P0 BRA `(.L_x_293) ;  /* 0xfffffffc00f08947 */ /* 0x002fea000383ffff */
[----:B------:R-:W-:Y:S05]  /*e8b0*/  BRA `(.L_x_307) ;  /* 0xfffffff800c07947 */ /* 0x000fea000383ffff */
.L_x_294:
[----:B0-----:R0:W1:Y:S02]  /*e8c0*/  SYNCS.PHASECHK.TRANS64.TRYWAIT P0, [R9+URZ], R4 ;  /* 0x00000004090075a7 */ /* 0x001064000800017f */
[----:B-1----:R-:W-:Y:S05]  /*e8d0*/  @!P0 NANOSLEEP.SYNCS 0x989680 ;  /* 0x009896800000895d */ /* 0x002fea0003900000 */
[----:B------:R-:W1:Y:S02]  /*e8e0*/  @!P0 SYNCS.PHASECHK.TRANS64 P0, [R9+URZ], R4 ;  /* 0x00000004090085a7 */ /* 0x000e64000800007f */
[----:B-1----:R-:W-:Y:S05]  /*e8f0*/  @!P0 BRA `(.L_x_294) ;  /* 0xfffffffc00f08947 */ /* 0x002fea000383ffff */
[----:B------:R-:W-:Y:S05]  /*e900*/  BRA `(.L_x_308) ;  /* 0xfffffff800d07947 */ /* 0x000fea000383ffff */
.L_x_295:
[----:B0-----:R0:W1:Y:S02]  /*e910*/  SYNCS.PHASECHK.TRANS64.TRYWAIT P0, [R6+URZ], R5 ;  /* 0x00000005060075a7 */ /* 0x001064000800017f */
[----:B-1----:R-:W-:Y:S05]  /*e920*/  @!P0 NANOSLEEP.SYNCS 0x989680 ;  /* 0x009896800000895d */ /* 0x002fea0003900000 */
[----:B------:R-:W1:Y:S02]  /*e930*/  @!P0 SYNCS.PHASECHK.TRANS64 P0, [R6+URZ], R5 ;  /* 0x00000005060085a7 */ /* 0x000e64000800007f */
[----:B-1----:R-:W-:Y:S05]  /*e940*/  @!P0 BRA `(.L_x_295) ;  /* 0xfffffffc00f08947 */ /* 0x002fea000383ffff */
[----:B------:R-:W-:Y:S05]  /*e950*/  BRA `(.L_x_309) ;  /* 0xfffffff800e07947 */ /* 0x000fea000383ffff */
.L_x_296:
[----:B-1----:R1:W2:Y:S02]  /*e960*/  SYNCS.PHASECHK.TRANS64.TRYWAIT P0, [R9+URZ], R4 ;  /* 0x00000004090075a7 */ /* 0x0022a4000800017f */
[----:B--2---:R-:W-:Y:S05]  /*e970*/  @!P0 NANOSLEEP.SYNCS 0x989680 ;  /* 0x009896800000895d */ /* 0x004fea0003900000 */
[----:B------:R-:W2:Y:S02]  /*e980*/  @!P0 SYNCS.PHASECHK.TRANS64 P0, [R9+URZ], R4 ;  /* 0x00000004090085a7 */ /* 0x000ea4000800007f */
[----:B--2---:R-:W-:Y:S05]  /*e990*/  @!P0 BRA `(.L_x_296) ;  /* 0xfffffffc00f08947 */ /* 0x004fea000383ffff */
[----:B------:R-:W-:Y:S05]  /*e9a0*/  BRA `(.L_x_310) ;  /* 0xfffffff800e87947 */ /* 0x000fea000383ffff */
.L_x_311:
[----:B------:R-:W-:-:S00]  /*e9b0*/  BRA `(.L_x_311) ;  /* 0xfffffffc00fc7947 */ /* 0x000fc0000383ffff */
[----:B------:R-:W-:-:S00]  /*e9c0*/  NOP ;  /* 0x0000000000007918 */ /* 0x000fc00000000000 */
        /* <DEDUP_REMOVED lines=11> */
.L_x_312:


//--------------------- .nv.global.init           --------------------------
	.section	.nv.global.init,"aw",@progbits
.nv.global.init:
	.type		$str$22,@object
	.size		$str$22,($str$23 - $str$22)
$str$22:
        /*0000*/ 	.byte	0x6b, 0x5f, 0x74, 0x69, 0x6c, 0x65, 0x5f, 0x63, 0x6f, 0x75, 0x6e, 0x74, 0x20, 0x3e, 0x3d, 0x20
        /*0010*/ 	.byte	0x31, 0x00
	.type		$str$23,@object
	.size		$str$23,(__unnamed_1 - $str$23)
$str$23:
        /*0012*/ 	.byte	0x2f, 0x74, 0x6d, 0x70, 0x2f, 0x63, 0x75, 0x74, 0x6c, 0x61, 0x73, 0x73, 0x5f, 0x73, 0x77, 0x65
        /*0022*/ 	.byte	0x65, 0x70, 0x5f, 0x73, 0x72, 0x63, 0x2f, 0x69, 0x6e, 0x63, 0x6c, 0x75, 0x64, 0x65, 0x2f, 0x63
        /*0032*/ 	.byte	0x75, 0x74, 0x6c, 0x61, 0x73, 0x73, 0x2f, 0x67, 0x65, 0x6d, 0x6d, 0x2f, 0x63, 0x6f, 0x6c, 0x6c
        /*0042*/ 	.byte	0x65, 0x63, 0x74, 0x69, 0x76, 0x65, 0x2f, 0x73, 0x6d, 0x39, 0x30, 0x5f, 0x6d, 0x6d, 0x61, 0x5f
        /*0052*/ 	.byte	0x74, 0x6d, 0x61, 0x5f, 0x67, 0x6d, 0x6d, 0x61, 0x5f, 0x73, 0x73, 0x5f, 0x77, 0x61, 0x72, 0x70
        /*0062*/ 	.byte	0x73, 0x70, 0x65, 0x63, 0x69, 0x61, 0x6c, 0x69, 0x7a, 0x65, 0x64, 0x2e, 0x68, 0x70, 0x70, 0x00
	.type		__unnamed_1,@object
	.size		__unnamed_1,(.L_0 - __unnamed_1)
__unnamed_1:
        /*0072*/ 	.byte	0x76, 0x6f, 0x69, 0x64, 0x20, 0x63, 0x75, 0x74, 0x6c, 0x61, 0x73, 0x73, 0x3a, 0x3a, 0x67, 0x65
        /* <DEDUP_REMOVED lines=179> */
        /*0bb2*/ 	.byte	0x3a, 0x69, 0x64, 0x65, 0x6e, 0x74, 0x69, 0x74, 0x79, 0x5d, 0x00
.L_0:


//--------------------- .nv.shared._ZN7cutlass13device_kernelINS_4gemm6kernel13GemmUniversalIN4cute5tupleIJiiiiEEENS1_10collective13CollectiveMmaINS1_34MainloopSm90TmaGmmaWarpSpecializedILi7ENS5_IJNS4_1CILi1EEESB_SB_EEENS1_35KernelTmaWarpSpecializedCooperativeEEENS5_IJNSA_ILi384EEENSA_ILi96EEENSA_ILi32EEEEEENS_6half_tENS5_IJlSB_lEEESJ_SK_NS4_8TiledMMAINS4_8MMA_AtomIJNS4_4SM904GMMA25MMA_64x96x16_F32F16F16_SSILNSO_5MajorE0ELSQ_0ELNSO_7ScaleInE1ELSR_1EEEEEENS4_6LayoutINS5_IJNSA_ILi2EEESB_SB_EEENS5_IJSB_NSA_ILi0EEESX_EEEEENS5_IJNS4_10UnderscoreES10_S10_EEEEENS4_13SM90_TMA_LOADENS4_14ComposedLayoutINS4_7SwizzleILi2ELi4ELi3EEENS4_18smem_ptr_flag_bitsILi16EEENSU_INS5_IJNSA_ILi8EEESH_EEENS5_IJSH_SB_EEEEEEEvNS4_8identityES13_S1D_vS1E_EENS_8epilogue10collective6detail29Sm90TmaWarpSpecializedAdapterINS1H_15DefaultEpilogueISJ_SK_SK_NS1G_6thread17LinearCombinationISJ_Li1EffLNS1L_9ScaleType4KindE0ELNS_15FloatRoundStyleE2ESJ_EENS1_15EpilogueDefaultEEEEEvvEEEEvNT_6ParamsE --------------------------
	.section	.nv.shared._ZN7cutlass13device_kernelINS_4gemm6kernel13GemmUniversalIN4cute5tupleIJiiiiEEENS1_10collective13CollectiveMmaINS1_34MainloopSm90TmaGmmaWarpSpecializedILi7ENS5_IJNS4_1CILi1EEESB_SB_EEENS1_35KernelTmaWarpSpecializedCooperativeEEENS5_IJNSA_ILi384EEENSA_ILi96EEENSA_ILi32EEEEEENS_6half_tENS5_IJlSB_lEEESJ_SK_NS4_8TiledMMAINS4_8MMA_AtomIJNS4_4SM904GMMA25MMA_64x96x16_F32F16F16_SSILNSO_5MajorE0ELSQ_0ELNSO_7ScaleInE1ELSR_1EEEEEENS4_6LayoutINS5_IJNSA_ILi2EEESB_SB_EEENS5_IJSB_NSA_ILi0EEESX_EEEEENS5_IJNS4_10UnderscoreES10_S10_EEEEENS4_13SM90_TMA_LOADENS4_14ComposedLayoutINS4_7SwizzleILi2ELi4ELi3EEENS4_18smem_ptr_flag_bitsILi16EEENSU_INS5_IJNSA_ILi8EEESH_EEENS5_IJSH_SB_EEEEEEEvNS4_8identityES13_S1D_vS1E_EENS_8epilogue10collective6detail29Sm90TmaWarpSpecializedAdapterINS1H_15DefaultEpilogueISJ_SK_SK_NS1G_6thread17LinearCombinationISJ_Li1EffLNS1L_9ScaleType4KindE0ELNS_15FloatRoundStyleE2ESJ_EENS1_15EpilogueDefaultEEEEEvvEEEEvNT_6ParamsE,"aw",@nobits
	.sectionflags	@""
	.align	16
	.zero		1024


//--------------------- .nv.shared.reserved.0     --------------------------
	.section	.nv.shared.reserved.0,"aw",@nobits
	.weak		__nv_reservedSMEM_offset_0_alias
	.size		__nv_reservedSMEM_offset_0_alias, 0, 0
	.other		__nv_reservedSMEM_offset_0_alias,@"STO_CUDA_RESERVED_SHARED STV_DEFAULT"
__nv_reservedSMEM_offset_0_alias:
	.zero		0


//--------------------- .nv.global                --------------------------
	.section	.nv.global,"aw",@nobits
.nv.global:
	.type		_ZN39_INTERNAL_39a74efa_4_k_cu_cbdd5f57_50734cute1_E,@object
	.size		_ZN39_INTERNAL_39a74efa_4_k_cu_cbdd5f57_50734cute1_E,(_ZN39_INTERNAL_39a74efa_4_k_cu_cbdd5f57_50734cuda3std3__45__cpo6cbeginE - _ZN39_INTERNAL_39a74efa_4_k_cu_cbdd5f57_50734cute1_E)
_ZN39_INTERNAL_39a74efa_4_k_cu_cbdd5f57_50734cute1_E:
	.zero		1
	.type		_ZN39_INTERNAL_39a74efa_4_k_cu_cbdd5f57_50734cuda3std3__45__cpo6cbeginE,@object
	.size		_ZN39_INTERNAL_39a74efa_4_k_cu_cbdd5f57_50734cuda3std3__45__cpo6cbeginE,(_ZN39_INTERNAL_39a74efa_4_k_cu_cbdd5f57_50734cuda3std3__48in_placeE - _ZN39_INTERNAL_39a74efa_4_k_cu_cbdd5f57_50734cuda3std3__45__cpo6cbeginE)
_ZN39_INTERNAL_39a74efa_4_k_cu_cbdd5f57_50734cuda3std3__45__cpo6cbeginE:
	.zero		1
	.type		_ZN39_INTERNAL_39a74efa_4_k_cu_cbdd5f57_50734cuda3std3__48in_placeE,@object
	.size		_ZN39_INTERNAL_39a74efa_4_k_cu_cbdd5f57_50734cuda3std3__48in_placeE,(_ZN39_INTERNAL_39a74efa_4_k_cu_cbdd5f57_50734cuda3std6ranges3__45__cpo9iter_moveE - _ZN39_INTERNAL_39a74efa_4_k_cu_cbdd5f57_50734cuda3std3__48in_placeE)
_ZN39_INTERNAL_39a74efa_4_k_cu_cbdd5f57_50734cuda3std3__48in_placeE:
	.zero		1
	.type		_ZN39_INTERNAL_39a74efa_4_k_cu_cbdd5f57_50734cuda3std6ranges3__45__cpo9iter_moveE,@object
	.size		_ZN39_INTERNAL_39a74efa_4_k_cu_cbdd5f57_50734cuda3std6ranges3__45__cpo9iter_moveE,(_ZN39_INTERNAL_39a74efa_4_k_cu_cbdd5f57_50734cuda3std3__45__cpo5beginE - _ZN39_INTERNAL_39a74efa_4_k_cu_cbdd5f57_50734cuda3std6ranges3__45__cpo9iter_moveE)
_ZN39_INTERNAL_39a74efa_4_k_cu_cbdd5f57_50734cuda3std6ranges3__45__cpo9iter_moveE:
	.zero		1
	.type		_ZN39_INTERNAL_39a74efa_4_k_cu_cbdd5f57_50734cuda3std3__45__cpo5beginE,@object
	.size		_ZN39_INTERNAL_39a74efa_4_k_cu_cbdd5f57_50734cuda3std3__45__cpo5beginE,(_ZN39_INTERNAL_39a74efa_4_k_cu_cbdd5f57_50734cuda3std3__441_GLOBAL__N__39a74efa_4_k_cu_cbdd5f57_50736ignoreE - _ZN39_INTERNAL_39a74efa_4_k_cu_cbdd5f57_50734cuda3std3__45__cpo5beginE)
_ZN39_INTERNAL_39a74efa_4_k_cu_cbdd5f57_50734cuda3std3__45__cpo5beginE:
	.zero		1
	.type		_ZN39_INTERNAL_39a74efa_4_k_cu_cbdd5f57_50734cuda3std3__441_GLOBAL__N__39a74efa_4_k_cu_cbdd5f57_50736ignoreE,@object
	.size		_ZN39_INTERNAL_39a74efa_4_k_cu_cbdd5f57_50734cuda3std3__441_GLOBAL__N__39a74efa_4_k_cu_cbdd5f57_50736ignoreE,(_ZN39_INTERNAL_39a74efa_4_k_cu_cbdd5f57_50734cute7productE - _ZN39_INTERNAL_39a74efa_4_k_cu_cbdd5f57_50734cuda3std3__441_GLOBAL__N__39a74efa_4_k_cu_cbdd5f57_50736ignoreE)
_ZN39_INTERNAL_39a74efa_4_k_cu_cbdd5f57_50734cuda3std3__441_GLOBAL__N__39a74efa_4_k_cu_cbdd5f57_50736ignoreE:
	.zero		1
	.type		_ZN39_INTERNAL_39a74efa_4_k_cu_cbdd5f57_50734cute7productE,@object
	.size		_ZN39_INTERNAL_39a74efa_4_k_cu_cbdd5f57_50734cute7productE,(_ZN39_INTERNAL_39a74efa_4_k_cu_cbdd5f57_50734cuda3std3__45__cpo3endE - _ZN39_INTERNAL_39a74efa_4_k_cu_cbdd5f57_50734cute7productE)
_ZN39_INTERNAL_39a74efa_4_k_cu_cbdd5f57_50734cute7productE:
	.zero		1
	.type		_ZN39_INTERNAL_39a74efa_4_k_cu_cbdd5f57_50734cuda3std3__45__cpo3endE,@object
	.size		_ZN39_INTERNAL_39a74efa_4_k_cu_cbdd5f57_50734cuda3std3__45__cpo3endE,(_ZN39_INTERNAL_39a74efa_4_k_cu_cbdd5f57_50734cuda3std3__419piecewise_constructE - _ZN39_INTERNAL_39a74efa_4_k_cu_cbdd5f57_50734cuda3std3__45__cpo3endE)
_ZN39_INTERNAL_39a74efa_4_k_cu_cbdd5f57_50734cuda3std3__45__cpo3endE:
	.zero		1
	.type		_ZN39_INTERNAL_39a74efa_4_k_cu_cbdd5f57_50734cuda3std3__419piecewise_constructE,@object
	.size		_ZN39_INTERNAL_39a74efa_4_k_cu_cbdd5f57_50734cuda3std3__419piecewise_constructE,(_ZN39_INTERNAL_39a74efa_4_k_cu_cbdd5f57_50734cuda3std3__45__cpo4cendE - _ZN39_INTERNAL_39a74efa_4_k_cu_cbdd5f57_50734cuda3std3__419piecewise_constructE)
_ZN39_INTERNAL_39a74efa_4_k_cu_cbdd5f57_50734cuda3std3__419piecewise_constructE:
	.zero		1
	.type		_ZN39_INTERNAL_39a74efa_4_k_cu_cbdd5f57_50734cuda3std3__45__cpo4cendE,@object
	.size		_ZN39_INTERNAL_39a74efa_4_k_cu_cbdd5f57_50734cuda3std3__45__cpo4cendE,(_ZN39_INTERNAL_39a74efa_4_k_cu_cbdd5f57_50734cuda3std6ranges3__45__cpo4swapE - _ZN39_INTERNAL_39a74efa_4_k_cu_cbdd5f57_50734cuda3std3__45__cpo4cendE)
_ZN39_INTERNAL_39a74efa_4_k_cu_cbdd5f57_50734cuda3std3__45__cpo4cendE:
	.zero		1
	.type		_ZN39_INTERNAL_39a74efa_4_k_cu_cbdd5f57_50734cuda3std6ranges3__45__cpo4swapE,@object
	.size		_ZN39_INTERNAL_39a74efa_4_k_cu_cbdd5f57_50734cuda3std6ranges3__45__cpo4swapE,(.L_8 - _ZN39_INTERNAL_39a74efa_4_k_cu_cbdd5f57_50734cuda3std6ranges3__45__cpo4swapE)
_ZN39_INTERNAL_39a74efa_4_k_cu_cbdd5f57_50734cuda3std6ranges3__45__cpo4swapE:
	.zero		1
.L_8:


//--------------------- .nv.constant0._ZN7cutlass13device_kernelINS_4gemm6kernel13GemmUniversalIN4cute5tupleIJiiiiEEENS1_10collective13CollectiveMmaINS1_34MainloopSm90TmaGmmaWarpSpecializedILi7ENS5_IJNS4_1CILi1EEESB_SB_EEENS1_35KernelTmaWarpSpecializedCooperativeEEENS5_IJNSA_ILi384EEENSA_ILi96EEENSA_ILi32EEEEEENS_6half_tENS5_IJlSB_lEEESJ_SK_NS4_8TiledMMAINS4_8MMA_AtomIJNS4_4SM904GMMA25MMA_64x96x16_F32F16F16_SSILNSO_5MajorE0ELSQ_0ELNSO_7ScaleInE1ELSR_1EEEEEENS4_6LayoutINS5_IJNSA_ILi2EEESB_SB_EEENS5_IJSB_NSA_ILi0EEESX_EEEEENS5_IJNS4_10UnderscoreES10_S10_EEEEENS4_13SM90_TMA_LOADENS4_14ComposedLayoutINS4_7SwizzleILi2ELi4ELi3EEENS4_18smem_ptr_flag_bitsILi16EEENSU_INS5_IJNSA_ILi8EEESH_EEENS5_IJSH_SB_EEEEEEEvNS4_8identityES13_S1D_vS1E_EENS_8epilogue10collective6detail29Sm90TmaWarpSpecializedAdapterINS1H_15DefaultEpilogueISJ_SK_SK_NS1G_6thread17LinearCombinationISJ_Li1EffLNS1L_9ScaleType4KindE0ELNS_15FloatRoundStyleE2ESJ_EENS1_15EpilogueDefaultEEEEEvvEEEEvNT_6ParamsE --------------------------
	.section	.nv.constant0._ZN7cutlass13device_kernelINS_4gemm6kernel13GemmUniversalIN4cute5tupleIJiiiiEEENS1_10collective13CollectiveMmaINS1_34MainloopSm90TmaGmmaWarpSpecializedILi7ENS5_IJNS4_1CILi1EEESB_SB_EEENS1_35KernelTmaWarpSpecializedCooperativeEEENS5_IJNSA_ILi384EEENSA_ILi96EEENSA_ILi32EEEEEENS_6half_tENS5_IJlSB_lEEESJ_SK_NS4_8TiledMMAINS4_8MMA_AtomIJNS4_4SM904GMMA25MMA_64x96x16_F32F16F16_SSILNSO_5MajorE0ELSQ_0ELNSO_7ScaleInE1ELSR_1EEEEEENS4_6LayoutINS5_IJNSA_ILi2EEESB_SB_EEENS5_IJSB_NSA_ILi0EEESX_EEEEENS5_IJNS4_10UnderscoreES10_S10_EEEEENS4_13SM90_TMA_LOADENS4_14ComposedLayoutINS4_7SwizzleILi2ELi4ELi3EEENS4_18smem_ptr_flag_bitsILi16EEENSU_INS5_IJNSA_ILi8EEESH_EEENS5_IJSH_SB_EEEEEEEvNS4_8identityES13_S1D_vS1E_EENS_8epilogue10collective6detail29Sm90TmaWarpSpecializedAdapterINS1H_15DefaultEpilogueISJ_SK_SK_NS1G_6thread17LinearCombinationISJ_Li1EffLNS1L_9ScaleType4KindE0ELNS_15FloatRoundStyleE2ESJ_EENS1_15EpilogueDefaultEEEEEvvEEEEvNT_6ParamsE,"a",@progbits
	.sectionflags	@""
	.align	4
.nv.constant0._ZN7cutlass13device_kernelINS_4gemm6kernel13GemmUniversalIN4cute5tupleIJiiiiEEENS1_10collective13CollectiveMmaINS1_34MainloopSm90TmaGmmaWarpSpecializedILi7ENS5_IJNS4_1CILi1EEESB_SB_EEENS1_35KernelTmaWarpSpecializedCooperativeEEENS5_IJNSA_ILi384EEENSA_ILi96EEENSA_ILi32EEEEEENS_6half_tENS5_IJlSB_lEEESJ_SK_NS4_8TiledMMAINS4_8MMA_AtomIJNS4_4SM904GMMA25MMA_64x96x16_F32F16F16_SSILNSO_5MajorE0ELSQ_0ELNSO_7ScaleInE1ELSR_1EEEEEENS4_6LayoutINS5_IJNSA_ILi2EEESB_SB_EEENS5_IJSB_NSA_ILi0EEESX_EEEEENS5_IJNS4_10UnderscoreES10_S10_EEEEENS4_13SM90_TMA_LOADENS4_14ComposedLayoutINS4_7SwizzleILi2ELi4ELi3EEENS4_18smem_ptr_flag_bitsILi16EEENSU_INS5_IJNSA_ILi8EEESH_EEENS5_IJSH_SB_EEEEEEEvNS4_8identityES13_S1D_vS1E_EENS_8epilogue10collective6detail29Sm90TmaWarpSpecializedAdapterINS1H_15DefaultEpilogueISJ_SK_SK_NS1G_6thread17LinearCombinationISJ_Li1EffLNS1L_9ScaleType4KindE0ELNS_15FloatRoundStyleE2ESJ_EENS1_15EpilogueDefaultEEEEEvvEEEEvNT_6ParamsE:
	.zero		1664


//--------------------- SYMBOLS --------------------------

	.type		.nv.reservedSmem.offset0,@object
	.size		.nv.reservedSmem.offset0,0x4
	.type		__assertfail,@function
